//
// Generated by NVIDIA NVVM Compiler
//
// Compiler Build ID: CL-36424714
// Cuda compilation tools, release 13.0, V13.0.88
// Based on NVVM 20.0.0
//

.version 9.0
.target sm_100
.address_size 64

	// .globl	_Z10add_sharedPiS_S_i
.extern .shared .align 16 .b8 res[];

.visible .entry _Z10add_sharedPiS_S_i(
	.param .u64 .ptr .align 1 _Z10add_sharedPiS_S_i_param_0,
	.param .u64 .ptr .align 1 _Z10add_sharedPiS_S_i_param_1,
	.param .u64 .ptr .align 1 _Z10add_sharedPiS_S_i_param_2,
	.param .u32 _Z10add_sharedPiS_S_i_param_3
)
{
	.reg .pred 	%p<2>;
	.reg .b32 	%r<13>;
	.reg .b64 	%rd<12>;

	ld.param.u64 	%rd1, [_Z10add_sharedPiS_S_i_param_0];
	ld.param.u64 	%rd2, [_Z10add_sharedPiS_S_i_param_1];
	ld.param.u64 	%rd3, [_Z10add_sharedPiS_S_i_param_2];
	ld.param.u32 	%r4, [_Z10add_sharedPiS_S_i_param_3];
	mov.u32 	%r5, %ctaid.x;
	mov.u32 	%r6, %ntid.x;
	mov.u32 	%r1, %tid.x;
	mad.lo.s32 	%r2, %r5, %r6, %r1;
	setp.ge.s32 	%p1, %r2, %r4;
	shl.b32 	%r7, %r1, 2;
	mov.u32 	%r8, res;
	add.s32 	%r3, %r8, %r7;
	@%p1 bra 	$L__BB0_2;
	cvta.to.global.u64 	%rd4, %rd1;
	cvta.to.global.u64 	%rd5, %rd2;
	mul.wide.s32 	%rd6, %r2, 4;
	add.s64 	%rd7, %rd4, %rd6;
	ld.global.u32 	%r9, [%rd7];
	add.s64 	%rd8, %rd5, %rd6;
	ld.global.u32 	%r10, [%rd8];
	add.s32 	%r11, %r10, %r9;
	st.shared.u32 	[%r3], %r11;
$L__BB0_2:
	cvta.to.global.u64 	%rd9, %rd3;
	bar.sync 	0;
	ld.shared.u32 	%r12, [%r3];
	mul.wide.u32 	%rd10, %r1, 4;
	add.s64 	%rd11, %rd9, %rd10;
	st.global.u32 	[%rd11], %r12;
	ret;

}
	// .globl	_Z15subtract_sharedPiS_S_i
.visible .entry _Z15subtract_sharedPiS_S_i(
	.param .u64 .ptr .align 1 _Z15subtract_sharedPiS_S_i_param_0,
	.param .u64 .ptr .align 1 _Z15subtract_sharedPiS_S_i_param_1,
	.param .u64 .ptr .align 1 _Z15subtract_sharedPiS_S_i_param_2,
	.param .u32 _Z15subtract_sharedPiS_S_i_param_3
)
{
	.reg .pred 	%p<2>;
	.reg .b32 	%r<13>;
	.reg .b64 	%rd<12>;

	ld.param.u64 	%rd1, [_Z15subtract_sharedPiS_S_i_param_0];
	ld.param.u64 	%rd2, [_Z15subtract_sharedPiS_S_i_param_1];
	ld.param.u64 	%rd3, [_Z15subtract_sharedPiS_S_i_param_2];
	ld.param.u32 	%r4, [_Z15subtract_sharedPiS_S_i_param_3];
	mov.u32 	%r5, %ctaid.x;
	mov.u32 	%r6, %ntid.x;
	mov.u32 	%r1, %tid.x;
	mad.lo.s32 	%r2, %r5, %r6, %r1;
	setp.ge.s32 	%p1, %r2, %r4;
	shl.b32 	%r7, %r1, 2;
	mov.u32 	%r8, res;
	add.s32 	%r3, %r8, %r7;
	@%p1 bra 	$L__BB1_2;
	cvta.to.global.u64 	%rd4, %rd1;
	cvta.to.global.u64 	%rd5, %rd2;
	mul.wide.s32 	%rd6, %r2, 4;
	add.s64 	%rd7, %rd4, %rd6;
	ld.global.u32 	%r9, [%rd7];
	add.s64 	%rd8, %rd5, %rd6;
	ld.global.u32 	%r10, [%rd8];
	sub.s32 	%r11, %r9, %r10;
	st.shared.u32 	[%r3], %r11;
$L__BB1_2:
	cvta.to.global.u64 	%rd9, %rd3;
	bar.sync 	0;
	ld.shared.u32 	%r12, [%r3];
	mul.wide.u32 	%rd10, %r1, 4;
	add.s64 	%rd11, %rd9, %rd10;
	st.global.u32 	[%rd11], %r12;
	ret;

}
	// .globl	_Z11mult_sharedPiS_S_i
.visible .entry _Z11mult_sharedPiS_S_i(
	.param .u64 .ptr .align 1 _Z11mult_sharedPiS_S_i_param_0,
	.param .u64 .ptr .align 1 _Z11mult_sharedPiS_S_i_param_1,
	.param .u64 .ptr .align 1 _Z11mult_sharedPiS_S_i_param_2,
	.param .u32 _Z11mult_sharedPiS_S_i_param_3
)
{
	.reg .pred 	%p<2>;
	.reg .b32 	%r<13>;
	.reg .b64 	%rd<12>;

	ld.param.u64 	%rd1, [_Z11mult_sharedPiS_S_i_param_0];
	ld.param.u64 	%rd2, [_Z11mult_sharedPiS_S_i_param_1];
	ld.param.u64 	%rd3, [_Z11mult_sharedPiS_S_i_param_2];
	ld.param.u32 	%r4, [_Z11mult_sharedPiS_S_i_param_3];
	mov.u32 	%r5, %ctaid.x;
	mov.u32 	%r6, %ntid.x;
	mov.u32 	%r1, %tid.x;
	mad.lo.s32 	%r2, %r5, %r6, %r1;
	setp.ge.s32 	%p1, %r2, %r4;
	shl.b32 	%r7, %r1, 2;
	mov.u32 	%r8, res;
	add.s32 	%r3, %r8, %r7;
	@%p1 bra 	$L__BB2_2;
	cvta.to.global.u64 	%rd4, %rd1;
	cvta.to.global.u64 	%rd5, %rd2;
	mul.wide.s32 	%rd6, %r2, 4;
	add.s64 	%rd7, %rd4, %rd6;
	ld.global.u32 	%r9, [%rd7];
	add.s64 	%rd8, %rd5, %rd6;
	ld.global.u32 	%r10, [%rd8];
	mul.lo.s32 	%r11, %r10, %r9;
	st.shared.u32 	[%r3], %r11;
$L__BB2_2:
	cvta.to.global.u64 	%rd9, %rd3;
	bar.sync 	0;
	ld.shared.u32 	%r12, [%r3];
	mul.wide.u32 	%rd10, %r1, 4;
	add.s64 	%rd11, %rd9, %rd10;
	st.global.u32 	[%rd11], %r12;
	ret;

}
	// .globl	_Z10mod_sharedPiS_S_i
.visible .entry _Z10mod_sharedPiS_S_i(
	.param .u64 .ptr .align 1 _Z10mod_sharedPiS_S_i_param_0,
	.param .u64 .ptr .align 1 _Z10mod_sharedPiS_S_i_param_1,
	.param .u64 .ptr .align 1 _Z10mod_sharedPiS_S_i_param_2,
	.param .u32 _Z10mod_sharedPiS_S_i_param_3
)
{
	.reg .pred 	%p<2>;
	.reg .b32 	%r<13>;
	.reg .b64 	%rd<12>;

	ld.param.u64 	%rd1, [_Z10mod_sharedPiS_S_i_param_0];
	ld.param.u64 	%rd2, [_Z10mod_sharedPiS_S_i_param_1];
	ld.param.u64 	%rd3, [_Z10mod_sharedPiS_S_i_param_2];
	ld.param.u32 	%r4, [_Z10mod_sharedPiS_S_i_param_3];
	mov.u32 	%r5, %ctaid.x;
	mov.u32 	%r6, %ntid.x;
	mov.u32 	%r1, %tid.x;
	mad.lo.s32 	%r2, %r5, %r6, %r1;
	setp.ge.s32 	%p1, %r2, %r4;
	shl.b32 	%r7, %r1, 2;
	mov.u32 	%r8, res;
	add.s32 	%r3, %r8, %r7;
	@%p1 bra 	$L__BB3_2;
	cvta.to.global.u64 	%rd4, %rd1;
	cvta.to.global.u64 	%rd5, %rd2;
	mul.wide.s32 	%rd6, %r2, 4;
	add.s64 	%rd7, %rd4, %rd6;
	ld.global.u32 	%r9, [%rd7];
	add.s64 	%rd8, %rd5, %rd6;
	ld.global.u32 	%r10, [%rd8];
	rem.s32 	%r11, %r9, %r10;
	st.shared.u32 	[%r3], %r11;
$L__BB3_2:
	cvta.to.global.u64 	%rd9, %rd3;
	bar.sync 	0;
	ld.shared.u32 	%r12, [%r3];
	mul.wide.u32 	%rd10, %r1, 4;
	add.s64 	%rd11, %rd9, %rd10;
	st.global.u32 	[%rd11], %r12;
	ret;

}
	// .globl	_Z9add_constPiS_S_i
.visible .entry _Z9add_constPiS_S_i(
	.param .u64 .ptr .align 1 _Z9add_constPiS_S_i_param_0,
	.param .u64 .ptr .align 1 _Z9add_constPiS_S_i_param_1,
	.param .u64 .ptr .align 1 _Z9add_constPiS_S_i_param_2,
	.param .u32 _Z9add_constPiS_S_i_param_3
)
{
	.reg .pred 	%p<2>;
	.reg .b32 	%r<9>;
	.reg .b64 	%rd<11>;

	ld.param.u64 	%rd1, [_Z9add_constPiS_S_i_param_0];
	ld.param.u64 	%rd2, [_Z9add_constPiS_S_i_param_1];
	ld.param.u64 	%rd3, [_Z9add_constPiS_S_i_param_2];
	ld.param.u32 	%r2, [_Z9add_constPiS_S_i_param_3];
	mov.u32 	%r3, %ctaid.x;
	mov.u32 	%r4, %ntid.x;
	mov.u32 	%r5, %tid.x;
	mad.lo.s32 	%r1, %r3, %r4, %r5;
	setp.ge.s32 	%p1, %r1, %r2;
	@%p1 bra 	$L__BB4_2;
	cvta.to.global.u64 	%rd4, %rd1;
	cvta.to.global.u64 	%rd5, %rd2;
	cvta.to.global.u64 	%rd6, %rd3;
	mul.wide.s32 	%rd7, %r1, 4;
	add.s64 	%rd8, %rd4, %rd7;
	ld.global.u32 	%r6, [%rd8];
	add.s64 	%rd9, %rd5, %rd7;
	ld.global.u32 	%r7, [%rd9];
	add.s32 	%r8, %r7, %r6;
	add.s64 	%rd10, %rd6, %rd7;
	st.global.u32 	[%rd10], %r8;
$L__BB4_2:
	ret;

}
	// .globl	_Z14subtract_constPiS_S_i
.visible .entry _Z14subtract_constPiS_S_i(
	.param .u64 .ptr .align 1 _Z14subtract_constPiS_S_i_param_0,
	.param .u64 .ptr .align 1 _Z14subtract_constPiS_S_i_param_1,
	.param .u64 .ptr .align 1 _Z14subtract_constPiS_S_i_param_2,
	.param .u32 _Z14subtract_constPiS_S_i_param_3
)
{
	.reg .pred 	%p<2>;
	.reg .b32 	%r<9>;
	.reg .b64 	%rd<11>;

	ld.param.u64 	%rd1, [_Z14subtract_constPiS_S_i_param_0];
	ld.param.u64 	%rd2, [_Z14subtract_constPiS_S_i_param_1];
	ld.param.u64 	%rd3, [_Z14subtract_constPiS_S_i_param_2];
	ld.param.u32 	%r2, [_Z14subtract_constPiS_S_i_param_3];
	mov.u32 	%r3, %ctaid.x;
	mov.u32 	%r4, %ntid.x;
	mov.u32 	%r5, %tid.x;
	mad.lo.s32 	%r1, %r3, %r4, %r5;
	setp.ge.s32 	%p1, %r1, %r2;
	@%p1 bra 	$L__BB5_2;
	cvta.to.global.u64 	%rd4, %rd1;
	cvta.to.global.u64 	%rd5, %rd2;
	cvta.to.global.u64 	%rd6, %rd3;
	mul.wide.s32 	%rd7, %r1, 4;
	add.s64 	%rd8, %rd4, %rd7;
	ld.global.u32 	%r6, [%rd8];
	add.s64 	%rd9, %rd5, %rd7;
	ld.global.u32 	%r7, [%rd9];
	sub.s32 	%r8, %r6, %r7;
	add.s64 	%rd10, %rd6, %rd7;
	st.global.u32 	[%rd10], %r8;
$L__BB5_2:
	ret;

}
	// .globl	_Z10mult_constPiS_S_i
.visible .entry _Z10mult_constPiS_S_i(
	.param .u64 .ptr .align 1 _Z10mult_constPiS_S_i_param_0,
	.param .u64 .ptr .align 1 _Z10mult_constPiS_S_i_param_1,
	.param .u64 .ptr .align 1 _Z10mult_constPiS_S_i_param_2,
	.param .u32 _Z10mult_constPiS_S_i_param_3
)
{
	.reg .pred 	%p<2>;
	.reg .b32 	%r<9>;
	.reg .b64 	%rd<11>;

	ld.param.u64 	%rd1, [_Z10mult_constPiS_S_i_param_0];
	ld.param.u64 	%rd2, [_Z10mult_constPiS_S_i_param_1];
	ld.param.u64 	%rd3, [_Z10mult_constPiS_S_i_param_2];
	ld.param.u32 	%r2, [_Z10mult_constPiS_S_i_param_3];
	mov.u32 	%r3, %ctaid.x;
	mov.u32 	%r4, %ntid.x;
	mov.u32 	%r5, %tid.x;
	mad.lo.s32 	%r1, %r3, %r4, %r5;
	setp.ge.s32 	%p1, %r1, %r2;
	@%p1 bra 	$L__BB6_2;
	cvta.to.global.u64 	%rd4, %rd1;
	cvta.to.global.u64 	%rd5, %rd2;
	cvta.to.global.u64 	%rd6, %rd3;
	mul.wide.s32 	%rd7, %r1, 4;
	add.s64 	%rd8, %rd4, %rd7;
	ld.global.u32 	%r6, [%rd8];
	add.s64 	%rd9, %rd5, %rd7;
	ld.global.u32 	%r7, [%rd9];
	mul.lo.s32 	%r8, %r7, %r6;
	add.s64 	%rd10, %rd6, %rd7;
	st.global.u32 	[%rd10], %r8;
$L__BB6_2:
	ret;

}
	// .globl	_Z9mod_constPiS_S_i
.visible .entry _Z9mod_constPiS_S_i(
	.param .u64 .ptr .align 1 _Z9mod_constPiS_S_i_param_0,
	.param .u64 .ptr .align 1 _Z9mod_constPiS_S_i_param_1,
	.param .u64 .ptr .align 1 _Z9mod_constPiS_S_i_param_2,
	.param .u32 _Z9mod_constPiS_S_i_param_3
)
{
	.reg .pred 	%p<2>;
	.reg .b32 	%r<9>;
	.reg .b64 	%rd<11>;

	ld.param.u64 	%rd1, [_Z9mod_constPiS_S_i_param_0];
	ld.param.u64 	%rd2, [_Z9mod_constPiS_S_i_param_1];
	ld.param.u64 	%rd3, [_Z9mod_constPiS_S_i_param_2];
	ld.param.u32 	%r2, [_Z9mod_constPiS_S_i_param_3];
	mov.u32 	%r3, %ctaid.x;
	mov.u32 	%r4, %ntid.x;
	mov.u32 	%r5, %tid.x;
	mad.lo.s32 	%r1, %r3, %r4, %r5;
	setp.ge.s32 	%p1, %r1, %r2;
	@%p1 bra 	$L__BB7_2;
	cvta.to.global.u64 	%rd4, %rd1;
	cvta.to.global.u64 	%rd5, %rd2;
	cvta.to.global.u64 	%rd6, %rd3;
	mul.wide.s32 	%rd7, %r1, 4;
	add.s64 	%rd8, %rd4, %rd7;
	ld.global.u32 	%r6, [%rd8];
	add.s64 	%rd9, %rd5, %rd7;
	ld.global.u32 	%r7, [%rd9];
	rem.s32 	%r8, %r6, %r7;
	add.s64 	%rd10, %rd6, %rd7;
	st.global.u32 	[%rd10], %r8;
$L__BB7_2:
	ret;

}


// ===== COMPILED SASS (sm_100) =====

	.target	sm_100

	.elftype	@"ET_EXEC"


//--------------------- .note.nv.tkinfo           --------------------------
	.section	.note.nv.tkinfo,"",@"SHT_NOTE"
	.sectionflags	@"SHF_NOTE_NV_TKINFO"
	.tkinfo
        /*0018*/ 	.word	0x00000002
        /*0030*/ 	.string	""
        /*0030*/ 	.string	"ptxas"
        /*0030*/ 	.string	"Cuda compilation tools, release 13.0, V13.0.88"
        /*0030*/ 	.string	"Build cuda_13.0.r13.0/compiler.36424714_0"
        /*0030*/ 	.string	"-arch sm_100 -m 64 "



//--------------------- .note.nv.cuinfo           --------------------------
	.section	.note.nv.cuinfo,"",@"SHT_NOTE"
	.sectionflags	@"SHF_NOTE_NV_CUINFO"
        /*0018*/ 	.short	0x0002
        /*001a*/ 	.short	0x0064
        /*001c*/ 	.short	0x0082
	.zero		2


//--------------------- .nv.info                  --------------------------
	.section	.nv.info,"",@"SHT_CUDA_INFO"
	.align	4


	//----- nvinfo : EIATTR_REGCOUNT
	.align		4
        /*0000*/ 	.byte	0x04, 0x2f
        /*0002*/ 	.short	(.L_1 - .L_0)
	.align		4
.L_0:
        /*0004*/ 	.word	index@(_Z10add_sharedPiS_S_i)
        /*0008*/ 	.word	0x0000000e


	//----- nvinfo : EIATTR_FRAME_SIZE
	.align		4
.L_1:
        /*000c*/ 	.byte	0x04, 0x11
        /*000e*/ 	.short	(.L_3 - .L_2)
	.align		4
.L_2:
        /*0010*/ 	.word	index@(_Z10add_sharedPiS_S_i)
        /*0014*/ 	.word	0x00000000


	//----- nvinfo : EIATTR_REGCOUNT
	.align		4
.L_3:
        /*0018*/ 	.byte	0x04, 0x2f
        /*001a*/ 	.short	(.L_5 - .L_4)
	.align		4
.L_4:
        /*001c*/ 	.word	index@(_Z15subtract_sharedPiS_S_i)
        /*0020*/ 	.word	0x0000000e


	//----- nvinfo : EIATTR_FRAME_SIZE
	.align		4
.L_5:
        /*0024*/ 	.byte	0x04, 0x11
        /*0026*/ 	.short	(.L_7 - .L_6)
	.align		4
.L_6:
        /*0028*/ 	.word	index@(_Z15subtract_sharedPiS_S_i)
        /*002c*/ 	.word	0x00000000


	//----- nvinfo : EIATTR_REGCOUNT
	.align		4
.L_7:
        /*0030*/ 	.byte	0x04, 0x2f
        /*0032*/ 	.short	(.L_9 - .L_8)
	.align		4
.L_8:
        /*0034*/ 	.word	index@(_Z11mult_sharedPiS_S_i)
        /*0038*/ 	.word	0x0000000e


	//----- nvinfo : EIATTR_FRAME_SIZE
	.align		4
.L_9:
        /*003c*/ 	.byte	0x04, 0x11
        /*003e*/ 	.short	(.L_11 - .L_10)
	.align		4
.L_10:
        /*0040*/ 	.word	index@(_Z11mult_sharedPiS_S_i)
        /*0044*/ 	.word	0x00000000


	//----- nvinfo : EIATTR_REGCOUNT
	.align		4
.L_11:
        /*0048*/ 	.byte	0x04, 0x2f
        /*004a*/ 	.short	(.L_13 - .L_12)
	.align		4
.L_12:
        /*004c*/ 	.word	index@(_Z10mod_sharedPiS_S_i)
        /*0050*/ 	.word	0x0000000f


	//----- nvinfo : EIATTR_FRAME_SIZE
	.align		4
.L_13:
        /*0054*/ 	.byte	0x04, 0x11
        /*0056*/ 	.short	(.L_15 - .L_14)
	.align		4
.L_14:
        /*0058*/ 	.word	index@(_Z10mod_sharedPiS_S_i)
        /*005c*/ 	.word	0x00000000


	//----- nvinfo : EIATTR_REGCOUNT
	.align		4
.L_15:
        /*0060*/ 	.byte	0x04, 0x2f
        /*0062*/ 	.short	(.L_17 - .L_16)
	.align		4
.L_16:
        /*0064*/ 	.word	index@(_Z9add_constPiS_S_i)
        /*0068*/ 	.word	0x0000000c


	//----- nvinfo : EIATTR_FRAME_SIZE
	.align		4
.L_17:
        /*006c*/ 	.byte	0x04, 0x11
        /*006e*/ 	.short	(.L_19 - .L_18)
	.align		4
.L_18:
        /*0070*/ 	.word	index@(_Z9add_constPiS_S_i)
        /*0074*/ 	.word	0x00000000


	//----- nvinfo : EIATTR_REGCOUNT
	.align		4
.L_19:
        /*0078*/ 	.byte	0x04, 0x2f
        /*007a*/ 	.short	(.L_21 - .L_20)
	.align		4
.L_20:
        /*007c*/ 	.word	index@(_Z14subtract_constPiS_S_i)
        /*0080*/ 	.word	0x0000000c


	//----- nvinfo : EIATTR_FRAME_SIZE
	.align		4
.L_21:
        /*0084*/ 	.byte	0x04, 0x11
        /*0086*/ 	.short	(.L_23 - .L_22)
	.align		4
.L_22:
        /*0088*/ 	.word	index@(_Z14subtract_constPiS_S_i)
        /*008c*/ 	.word	0x00000000


	//----- nvinfo : EIATTR_REGCOUNT
	.align		4
.L_23:
        /*0090*/ 	.byte	0x04, 0x2f
        /*0092*/ 	.short	(.L_25 - .L_24)
	.align		4
.L_24:
        /*0094*/ 	.word	index@(_Z10mult_constPiS_S_i)
        /*0098*/ 	.word	0x0000000c


	//----- nvinfo : EIATTR_FRAME_SIZE
	.align		4
.L_25:
        /*009c*/ 	.byte	0x04, 0x11
        /*009e*/ 	.short	(.L_27 - .L_26)
	.align		4
.L_26:
        /*00a0*/ 	.word	index@(_Z10mult_constPiS_S_i)
        /*00a4*/ 	.word	0x00000000


	//----- nvinfo : EIATTR_REGCOUNT
	.align		4
.L_27:
        /*00a8*/ 	.byte	0x04, 0x2f
        /*00aa*/ 	.short	(.L_29 - .L_28)
	.align		4
.L_28:
        /*00ac*/ 	.word	index@(_Z9mod_constPiS_S_i)
        /*00b0*/ 	.word	0x0000000d


	//----- nvinfo : EIATTR_FRAME_SIZE
	.align		4
.L_29:
        /*00b4*/ 	.byte	0x04, 0x11
        /*00b6*/ 	.short	(.L_31 - .L_30)
	.align		4
.L_30:
        /*00b8*/ 	.word	index@(_Z9mod_constPiS_S_i)
        /*00bc*/ 	.word	0x00000000


	//----- nvinfo : EIATTR_MIN_STACK_SIZE
	.align		4
.L_31:
        /*00c0*/ 	.byte	0x04, 0x12
        /*00c2*/ 	.short	(.L_33 - .L_32)
	.align		4
.L_32:
        /*00c4*/ 	.word	index@(_Z9mod_constPiS_S_i)
        /*00c8*/ 	.word	0x00000000


	//----- nvinfo : EIATTR_MIN_STACK_SIZE
	.align		4
.L_33:
        /*00cc*/ 	.byte	0x04, 0x12
        /*00ce*/ 	.short	(.L_35 - .L_34)
	.align		4
.L_34:
        /*00d0*/ 	.word	index@(_Z10mult_constPiS_S_i)
        /*00d4*/ 	.word	0x00000000


	//----- nvinfo : EIATTR_MIN_STACK_SIZE
	.align		4
.L_35:
        /*00d8*/ 	.byte	0x04, 0x12
        /*00da*/ 	.short	(.L_37 - .L_36)
	.align		4
.L_36:
        /*00dc*/ 	.word	index@(_Z14subtract_constPiS_S_i)
        /*00e0*/ 	.word	0x00000000


	//----- nvinfo : EIATTR_MIN_STACK_SIZE
	.align		4
.L_37:
        /*00e4*/ 	.byte	0x04, 0x12
        /*00e6*/ 	.short	(.L_39 - .L_38)
	.align		4
.L_38:
        /*00e8*/ 	.word	index@(_Z9add_constPiS_S_i)
        /*00ec*/ 	.word	0x00000000


	//----- nvinfo : EIATTR_MIN_STACK_SIZE
	.align		4
.L_39:
        /*00f0*/ 	.byte	0x04, 0x12
        /*00f2*/ 	.short	(.L_41 - .L_40)
	.align		4
.L_40:
        /*00f4*/ 	.word	index@(_Z10mod_sharedPiS_S_i)
        /*00f8*/ 	.word	0x00000000


	//----- nvinfo : EIATTR_MIN_STACK_SIZE
	.align		4
.L_41:
        /*00fc*/ 	.byte	0x04, 0x12
        /*00fe*/ 	.short	(.L_43 - .L_42)
	.align		4
.L_42:
        /*0100*/ 	.word	index@(_Z11mult_sharedPiS_S_i)
        /*0104*/ 	.word	0x00000000


	//----- nvinfo : EIATTR_MIN_STACK_SIZE
	.align		4
.L_43:
        /*0108*/ 	.byte	0x04, 0x12
        /*010a*/ 	.short	(.L_45 - .L_44)
	.align		4
.L_44:
        /*010c*/ 	.word	index@(_Z15subtract_sharedPiS_S_i)
        /*0110*/ 	.word	0x00000000


	//----- nvinfo : EIATTR_MIN_STACK_SIZE
	.align		4
.L_45:
        /*0114*/ 	.byte	0x04, 0x12
        /*0116*/ 	.short	(.L_47 - .L_46)
	.align		4
.L_46:
        /*0118*/ 	.word	index@(_Z10add_sharedPiS_S_i)
        /*011c*/ 	.word	0x00000000
.L_47:


//--------------------- .nv.compat                --------------------------
	.section	.nv.compat,"",@"SHT_CUDA_COMPAT_INFO"
	.align	4
        /*0000*/ 	.byte	0x02, 0x09, 0x00, 0x00, 0x02, 0x02, 0x01, 0x00, 0x02, 0x05, 0x05, 0x00, 0x03, 0x07, 0x01, 0x01
        /*0010*/ 	.byte	0x02, 0x03, 0x00, 0x00, 0x02, 0x06, 0x01, 0x00, 0x04, 0x0b, 0x08, 0x00, 0x09, 0x00, 0x00, 0x00
        /*0020*/ 	.byte	0x00, 0x00, 0x00, 0x00


//--------------------- .nv.info._Z9mod_constPiS_S_i --------------------------
	.section	.nv.info._Z9mod_constPiS_S_i,"",@"SHT_CUDA_INFO"
	.sectionflags	@""
	.align	4


	//----- nvinfo : EIATTR_CUDA_API_VERSION
	.align		4
        /*0000*/ 	.byte	0x04, 0x37
        /*0002*/ 	.short	(.L_49 - .L_48)
.L_48:
        /*0004*/ 	.word	0x00000082


	//----- nvinfo : EIATTR_KPARAM_INFO
	.align		4
.L_49:
        /*0008*/ 	.byte	0x04, 0x17
        /*000a*/ 	.short	(.L_51 - .L_50)
.L_50:
        /*000c*/ 	.word	0x00000000
        /*0010*/ 	.short	0x0003
        /*0012*/ 	.short	0x0018
        /*0014*/ 	.byte	0x00, 0xf0, 0x11, 0x00


	//----- nvinfo : EIATTR_KPARAM_INFO
	.align		4
.L_51:
        /*0018*/ 	.byte	0x04, 0x17
        /*001a*/ 	.short	(.L_53 - .L_52)
.L_52:
        /*001c*/ 	.word	0x00000000
        /*0020*/ 	.short	0x0002
        /*0022*/ 	.short	0x0010
        /*0024*/ 	.byte	0x00, 0xf5, 0x21, 0x00


	//----- nvinfo : EIATTR_KPARAM_INFO
	.align		4
.L_53:
        /*0028*/ 	.byte	0x04, 0x17
        /*002a*/ 	.short	(.L_55 - .L_54)
.L_54:
        /*002c*/ 	.word	0x00000000
        /*0030*/ 	.short	0x0001
        /*0032*/ 	.short	0x0008
        /*0034*/ 	.byte	0x00, 0xf5, 0x21, 0x00


	//----- nvinfo : EIATTR_KPARAM_INFO
	.align		4
.L_55:
        /*0038*/ 	.byte	0x04, 0x17
        /*003a*/ 	.short	(.L_57 - .L_56)
.L_56:
        /*003c*/ 	.word	0x00000000
        /*0040*/ 	.short	0x0000
        /*0042*/ 	.short	0x0000
        /*0044*/ 	.byte	0x00, 0xf5, 0x21, 0x00


	//----- nvinfo : EIATTR_SPARSE_MMA_MASK
	.align		4
.L_57:
        /*0048*/ 	.byte	0x03, 0x50
        /*004a*/ 	.short	0x0000


	//----- nvinfo : EIATTR_MAXREG_COUNT
	.align		4
        /*004c*/ 	.byte	0x03, 0x1b
        /*004e*/ 	.short	0x00ff


	//----- nvinfo : EIATTR_MERCURY_ISA_VERSION
	.align		4
        /*0050*/ 	.byte	0x03, 0x5f
        /*0052*/ 	.short	0x0101


	//----- nvinfo : EIATTR_VRC_CTA_INIT_COUNT
	.align		4
        /*0054*/ 	.byte	0x02, 0x4a
	.zero		1
	.zero		1


	//----- nvinfo : EIATTR_EXIT_INSTR_OFFSETS
	.align		4
        /*0058*/ 	.byte	0x04, 0x1c
        /*005a*/ 	.short	(.L_59 - .L_58)


	//   ....[0]....
.L_58:
        /*005c*/ 	.word	0x00000070


	//   ....[1]....
        /*0060*/ 	.word	0x00000280


	//----- nvinfo : EIATTR_CBANK_PARAM_SIZE
	.align		4
.L_59:
        /*0064*/ 	.byte	0x03, 0x19
        /*0066*/ 	.short	0x001c


	//----- nvinfo : EIATTR_PARAM_CBANK
	.align		4
        /*0068*/ 	.byte	0x04, 0x0a
        /*006a*/ 	.short	(.L_61 - .L_60)
	.align		4
.L_60:
        /*006c*/ 	.word	index@(.nv.constant0._Z9mod_constPiS_S_i)
        /*0070*/ 	.short	0x0380
        /*0072*/ 	.short	0x001c


	//----- nvinfo : EIATTR_SW_WAR
	.align		4
.L_61:
        /*0074*/ 	.byte	0x04, 0x36
        /*0076*/ 	.short	(.L_63 - .L_62)
.L_62:
        /*0078*/ 	.word	0x00000008
.L_63:


//--------------------- .nv.info._Z10mult_constPiS_S_i --------------------------
	.section	.nv.info._Z10mult_constPiS_S_i,"",@"SHT_CUDA_INFO"
	.sectionflags	@""
	.align	4


	//----- nvinfo : EIATTR_CUDA_API_VERSION
	.align		4
        /*0000*/ 	.byte	0x04, 0x37
        /*0002*/ 	.short	(.L_65 - .L_64)
.L_64:
        /*0004*/ 	.word	0x00000082


	//----- nvinfo : EIATTR_KPARAM_INFO
	.align		4
.L_65:
        /*0008*/ 	.byte	0x04, 0x17
        /*000a*/ 	.short	(.L_67 - .L_66)
.L_66:
        /*000c*/ 	.word	0x00000000
        /*0010*/ 	.short	0x0003
        /*0012*/ 	.short	0x0018
        /*0014*/ 	.byte	0x00, 0xf0, 0x11, 0x00


	//----- nvinfo : EIATTR_KPARAM_INFO
	.align		4
.L_67:
        /*0018*/ 	.byte	0x04, 0x17
        /*001a*/ 	.short	(.L_69 - .L_68)
.L_68:
        /*001c*/ 	.word	0x00000000
        /*0020*/ 	.short	0x0002
        /*0022*/ 	.short	0x0010
        /*0024*/ 	.byte	0x00, 0xf5, 0x21, 0x00


	//----- nvinfo : EIATTR_KPARAM_INFO
	.align		4
.L_69:
        /*0028*/ 	.byte	0x04, 0x17
        /*002a*/ 	.short	(.L_71 - .L_70)
.L_70:
        /*002c*/ 	.word	0x00000000
        /*0030*/ 	.short	0x0001
        /*0032*/ 	.short	0x0008
        /*0034*/ 	.byte	0x00, 0xf5, 0x21, 0x00


	//----- nvinfo : EIATTR_KPARAM_INFO
	.align		4
.L_71:
        /*0038*/ 	.byte	0x04, 0x17
        /*003a*/ 	.short	(.L_73 - .L_72)
.L_72:
        /*003c*/ 	.word	0x00000000
        /*0040*/ 	.short	0x0000
        /*0042*/ 	.short	0x0000
        /*0044*/ 	.byte	0x00, 0xf5, 0x21, 0x00


	//----- nvinfo : EIATTR_SPARSE_MMA_MASK
	.align		4
.L_73:
        /*0048*/ 	.byte	0x03, 0x50
        /*004a*/ 	.short	0x0000


	//----- nvinfo : EIATTR_MAXREG_COUNT
	.align		4
        /*004c*/ 	.byte	0x03, 0x1b
        /*004e*/ 	.short	0x00ff


	//----- nvinfo : EIATTR_MERCURY_ISA_VERSION
	.align		4
        /*0050*/ 	.byte	0x03, 0x5f
        /*0052*/ 	.short	0x0101


	//----- nvinfo : EIATTR_VRC_CTA_INIT_COUNT
	.align		4
        /*0054*/ 	.byte	0x02, 0x4a
	.zero		1
	.zero		1


	//----- nvinfo : EIATTR_EXIT_INSTR_OFFSETS
	.align		4
        /*0058*/ 	.byte	0x04, 0x1c
        /*005a*/ 	.short	(.L_75 - .L_74)


	//   ....[0]....
.L_74:
        /*005c*/ 	.word	0x00000070


	//   ....[1]....
        /*0060*/ 	.word	0x00000130


	//----- nvinfo : EIATTR_CBANK_PARAM_SIZE
	.align		4
.L_75:
        /*0064*/ 	.byte	0x03, 0x19
        /*0066*/ 	.short	0x001c


	//----- nvinfo : EIATTR_PARAM_CBANK
	.align		4
        /*0068*/ 	.byte	0x04, 0x0a
        /*006a*/ 	.short	(.L_77 - .L_76)
	.align		4
.L_76:
        /*006c*/ 	.word	index@(.nv.constant0._Z10mult_constPiS_S_i)
        /*0070*/ 	.short	0x0380
        /*0072*/ 	.short	0x001c


	//----- nvinfo : EIATTR_SW_WAR
	.align		4
.L_77:
        /*0074*/ 	.byte	0x04, 0x36
        /*0076*/ 	.short	(.L_79 - .L_78)
.L_78:
        /*0078*/ 	.word	0x00000008
.L_79:


//--------------------- .nv.info._Z14subtract_constPiS_S_i --------------------------
	.section	.nv.info._Z14subtract_constPiS_S_i,"",@"SHT_CUDA_INFO"
	.sectionflags	@""
	.align	4


	//----- nvinfo : EIATTR_CUDA_API_VERSION
	.align		4
        /*0000*/ 	.byte	0x04, 0x37
        /*0002*/ 	.short	(.L_81 - .L_80)
.L_80:
        /*0004*/ 	.word	0x00000082


	//----- nvinfo : EIATTR_KPARAM_INFO
	.align		4
.L_81:
        /*0008*/ 	.byte	0x04, 0x17
        /*000a*/ 	.short	(.L_83 - .L_82)
.L_82:
        /*000c*/ 	.word	0x00000000
        /*0010*/ 	.short	0x0003
        /*0012*/ 	.short	0x0018
        /*0014*/ 	.byte	0x00, 0xf0, 0x11, 0x00


	//----- nvinfo : EIATTR_KPARAM_INFO
	.align		4
.L_83:
        /*0018*/ 	.byte	0x04, 0x17
        /*001a*/ 	.short	(.L_85 - .L_84)
.L_84:
        /*001c*/ 	.word	0x00000000
        /*0020*/ 	.short	0x0002
        /*0022*/ 	.short	0x0010
        /*0024*/ 	.byte	0x00, 0xf5, 0x21, 0x00


	//----- nvinfo : EIATTR_KPARAM_INFO
	.align		4
.L_85:
        /*0028*/ 	.byte	0x04, 0x17
        /*002a*/ 	.short	(.L_87 - .L_86)
.L_86:
        /*002c*/ 	.word	0x00000000
        /*0030*/ 	.short	0x0001
        /*0032*/ 	.short	0x0008
        /*0034*/ 	.byte	0x00, 0xf5, 0x21, 0x00


	//----- nvinfo : EIATTR_KPARAM_INFO
	.align		4
.L_87:
        /*0038*/ 	.byte	0x04, 0x17
        /*003a*/ 	.short	(.L_89 - .L_88)
.L_88:
        /*003c*/ 	.word	0x00000000
        /*0040*/ 	.short	0x0000
        /*0042*/ 	.short	0x0000
        /*0044*/ 	.byte	0x00, 0xf5, 0x21, 0x00


	//----- nvinfo : EIATTR_SPARSE_MMA_MASK
	.align		4
.L_89:
        /*0048*/ 	.byte	0x03, 0x50
        /*004a*/ 	.short	0x0000


	//----- nvinfo : EIATTR_MAXREG_COUNT
	.align		4
        /*004c*/ 	.byte	0x03, 0x1b
        /*004e*/ 	.short	0x00ff


	//----- nvinfo : EIATTR_MERCURY_ISA_VERSION
	.align		4
        /*0050*/ 	.byte	0x03, 0x5f
        /*0052*/ 	.short	0x0101


	//----- nvinfo : EIATTR_VRC_CTA_INIT_COUNT
	.align		4
        /*0054*/ 	.byte	0x02, 0x4a
	.zero		1
	.zero		1


	//----- nvinfo : EIATTR_EXIT_INSTR_OFFSETS
	.align		4
        /*0058*/ 	.byte	0x04, 0x1c
        /*005a*/ 	.short	(.L_91 - .L_90)


	//   ....[0]....
.L_90:
        /*005c*/ 	.word	0x00000070


	//   ....[1]....
        /*0060*/ 	.word	0x00000130


	//----- nvinfo : EIATTR_CBANK_PARAM_SIZE
	.align		4
.L_91:
        /*0064*/ 	.byte	0x03, 0x19
        /*0066*/ 	.short	0x001c


	//----- nvinfo : EIATTR_PARAM_CBANK
	.align		4
        /*0068*/ 	.byte	0x04, 0x0a
        /*006a*/ 	.short	(.L_93 - .L_92)
	.align		4
.L_92:
        /*006c*/ 	.word	index@(.nv.constant0._Z14subtract_constPiS_S_i)
        /*0070*/ 	.short	0x0380
        /*0072*/ 	.short	0x001c


	//----- nvinfo : EIATTR_SW_WAR
	.align		4
.L_93:
        /*0074*/ 	.byte	0x04, 0x36
        /*0076*/ 	.short	(.L_95 - .L_94)
.L_94:
        /*0078*/ 	.word	0x00000008
.L_95:


//--------------------- .nv.info._Z9add_constPiS_S_i --------------------------
	.section	.nv.info._Z9add_constPiS_S_i,"",@"SHT_CUDA_INFO"
	.sectionflags	@""
	.align	4


	//----- nvinfo : EIATTR_CUDA_API_VERSION
	.align		4
        /*0000*/ 	.byte	0x04, 0x37
        /*0002*/ 	.short	(.L_97 - .L_96)
.L_96:
        /*0004*/ 	.word	0x00000082


	//----- nvinfo : EIATTR_KPARAM_INFO
	.align		4
.L_97:
        /*0008*/ 	.byte	0x04, 0x17
        /*000a*/ 	.short	(.L_99 - .L_98)
.L_98:
        /*000c*/ 	.word	0x00000000
        /*0010*/ 	.short	0x0003
        /*0012*/ 	.short	0x0018
        /*0014*/ 	.byte	0x00, 0xf0, 0x11, 0x00


	//----- nvinfo : EIATTR_KPARAM_INFO
	.align		4
.L_99:
        /*0018*/ 	.byte	0x04, 0x17
        /*001a*/ 	.short	(.L_101 - .L_100)
.L_100:
        /*001c*/ 	.word	0x00000000
        /*0020*/ 	.short	0x0002
        /*0022*/ 	.short	0x0010
        /*0024*/ 	.byte	0x00, 0xf5, 0x21, 0x00


	//----- nvinfo : EIATTR_KPARAM_INFO
	.align		4
.L_101:
        /*0028*/ 	.byte	0x04, 0x17
        /*002a*/ 	.short	(.L_103 - .L_102)
.L_102:
        /*002c*/ 	.word	0x00000000
        /*0030*/ 	.short	0x0001
        /*0032*/ 	.short	0x0008
        /*0034*/ 	.byte	0x00, 0xf5, 0x21, 0x00


	//----- nvinfo : EIATTR_KPARAM_INFO
	.align		4
.L_103:
        /*0038*/ 	.byte	0x04, 0x17
        /*003a*/ 	.short	(.L_105 - .L_104)
.L_104:
        /*003c*/ 	.word	0x00000000
        /*0040*/ 	.short	0x0000
        /*0042*/ 	.short	0x0000
        /*0044*/ 	.byte	0x00, 0xf5, 0x21, 0x00


	//----- nvinfo : EIATTR_SPARSE_MMA_MASK
	.align		4
.L_105:
        /*0048*/ 	.byte	0x03, 0x50
        /*004a*/ 	.short	0x0000


	//----- nvinfo : EIATTR_MAXREG_COUNT
	.align		4
        /*004c*/ 	.byte	0x03, 0x1b
        /*004e*/ 	.short	0x00ff


	//----- nvinfo : EIATTR_MERCURY_ISA_VERSION
	.align		4
        /*0050*/ 	.byte	0x03, 0x5f
        /*0052*/ 	.short	0x0101


	//----- nvinfo : EIATTR_VRC_CTA_INIT_COUNT
	.align		4
        /*0054*/ 	.byte	0x02, 0x4a
	.zero		1
	.zero		1


	//----- nvinfo : EIATTR_EXIT_INSTR_OFFSETS
	.align		4
        /*0058*/ 	.byte	0x04, 0x1c
        /*005a*/ 	.short	(.L_107 - .L_106)


	//   ....[0]....
.L_106:
        /*005c*/ 	.word	0x00000070


	//   ....[1]....
        /*0060*/ 	.word	0x00000130


	//----- nvinfo : EIATTR_CBANK_PARAM_SIZE
	.align		4
.L_107:
        /*0064*/ 	.byte	0x03, 0x19
        /*0066*/ 	.short	0x001c


	//----- nvinfo : EIATTR_PARAM_CBANK
	.align		4
        /*0068*/ 	.byte	0x04, 0x0a
        /*006a*/ 	.short	(.L_109 - .L_108)
	.align		4
.L_108:
        /*006c*/ 	.word	index@(.nv.constant0._Z9add_constPiS_S_i)
        /*0070*/ 	.short	0x0380
        /*0072*/ 	.short	0x001c


	//----- nvinfo : EIATTR_SW_WAR
	.align		4
.L_109:
        /*0074*/ 	.byte	0x04, 0x36
        /*0076*/ 	.short	(.L_111 - .L_110)
.L_110:
        /*0078*/ 	.word	0x00000008
.L_111:


//--------------------- .nv.info._Z10mod_sharedPiS_S_i --------------------------
	.section	.nv.info._Z10mod_sharedPiS_S_i,"",@"SHT_CUDA_INFO"
	.sectionflags	@""
	.align	4


	//----- nvinfo : EIATTR_CUDA_API_VERSION
	.align		4
        /*0000*/ 	.byte	0x04, 0x37
        /*0002*/ 	.short	(.L_113 - .L_112)
.L_112:
        /*0004*/ 	.word	0x00000082


	//----- nvinfo : EIATTR_KPARAM_INFO
	.align		4
.L_113:
        /*0008*/ 	.byte	0x04, 0x17
        /*000a*/ 	.short	(.L_115 - .L_114)
.L_114:
        /*000c*/ 	.word	0x00000000
        /*0010*/ 	.short	0x0003
        /*0012*/ 	.short	0x0018
        /*0014*/ 	.byte	0x00, 0xf0, 0x11, 0x00


	//----- nvinfo : EIATTR_KPARAM_INFO
	.align		4
.L_115:
        /*0018*/ 	.byte	0x04, 0x17
        /*001a*/ 	.short	(.L_117 - .L_116)
.L_116:
        /*001c*/ 	.word	0x00000000
        /*0020*/ 	.short	0x0002
        /*0022*/ 	.short	0x0010
        /*0024*/ 	.byte	0x00, 0xf5, 0x21, 0x00


	//----- nvinfo : EIATTR_KPARAM_INFO
	.align		4
.L_117:
        /*0028*/ 	.byte	0x04, 0x17
        /*002a*/ 	.short	(.L_119 - .L_118)
.L_118:
        /*002c*/ 	.word	0x00000000
        /*0030*/ 	.short	0x0001
        /*0032*/ 	.short	0x0008
        /*0034*/ 	.byte	0x00, 0xf5, 0x21, 0x00


	//----- nvinfo : EIATTR_KPARAM_INFO
	.align		4
.L_119:
        /*0038*/ 	.byte	0x04, 0x17
        /*003a*/ 	.short	(.L_121 - .L_120)
.L_120:
        /*003c*/ 	.word	0x00000000
        /*0040*/ 	.short	0x0000
        /*0042*/ 	.short	0x0000
        /*0044*/ 	.byte	0x00, 0xf5, 0x21, 0x00


	//----- nvinfo : EIATTR_SPARSE_MMA_MASK
	.align		4
.L_121:
        /*0048*/ 	.byte	0x03, 0x50
        /*004a*/ 	.short	0x0000


	//----- nvinfo : EIATTR_MAXREG_COUNT
	.align		4
        /*004c*/ 	.byte	0x03, 0x1b
        /*004e*/ 	.short	0x00ff


	//----- nvinfo : EIATTR_NUM_BARRIERS
	.align		4
        /*0050*/ 	.byte	0x02, 0x4c
        /*0052*/ 	.byte	0x01
	.zero		1


	//----- nvinfo : EIATTR_MERCURY_ISA_VERSION
	.align		4
        /*0054*/ 	.byte	0x03, 0x5f
        /*0056*/ 	.short	0x0101


	//----- nvinfo : EIATTR_VRC_CTA_INIT_COUNT
	.align		4
        /*0058*/ 	.byte	0x02, 0x4a
	.zero		1
	.zero		1


	//----- nvinfo : EIATTR_EXIT_INSTR_OFFSETS
	.align		4
        /*005c*/ 	.byte	0x04, 0x1c
        /*005e*/ 	.short	(.L_123 - .L_122)


	//   ....[0]....
.L_122:
        /*0060*/ 	.word	0x00000310


	//----- nvinfo : EIATTR_CRS_STACK_SIZE
	.align		4
.L_123:
        /*0064*/ 	.byte	0x04, 0x1e
        /*0066*/ 	.short	(.L_125 - .L_124)
.L_124:
        /*0068*/ 	.word	0x00000000


	//----- nvinfo : EIATTR_CBANK_PARAM_SIZE
	.align		4
.L_125:
        /*006c*/ 	.byte	0x03, 0x19
        /*006e*/ 	.short	0x001c


	//----- nvinfo : EIATTR_PARAM_CBANK
	.align		4
        /*0070*/ 	.byte	0x04, 0x0a
        /*0072*/ 	.short	(.L_127 - .L_126)
	.align		4
.L_126:
        /*0074*/ 	.word	index@(.nv.constant0._Z10mod_sharedPiS_S_i)
        /*0078*/ 	.short	0x0380
        /*007a*/ 	.short	0x001c


	//----- nvinfo : EIATTR_SW_WAR
	.align		4
.L_127:
        /*007c*/ 	.byte	0x04, 0x36
        /*007e*/ 	.short	(.L_129 - .L_128)
.L_128:
        /*0080*/ 	.word	0x00000008
.L_129:


//--------------------- .nv.info._Z11mult_sharedPiS_S_i --------------------------
	.section	.nv.info._Z11mult_sharedPiS_S_i,"",@"SHT_CUDA_INFO"
	.sectionflags	@""
	.align	4


	//----- nvinfo : EIATTR_CUDA_API_VERSION
	.align		4
        /*0000*/ 	.byte	0x04, 0x37
        /*0002*/ 	.short	(.L_131 - .L_130)
.L_130:
        /*0004*/ 	.word	0x00000082


	//----- nvinfo : EIATTR_KPARAM_INFO
	.align		4
.L_131:
        /*0008*/ 	.byte	0x04, 0x17
        /*000a*/ 	.short	(.L_133 - .L_132)
.L_132:
        /*000c*/ 	.word	0x00000000
        /*0010*/ 	.short	0x0003
        /*0012*/ 	.short	0x0018
        /*0014*/ 	.byte	0x00, 0xf0, 0x11, 0x00


	//----- nvinfo : EIATTR_KPARAM_INFO
	.align		4
.L_133:
        /*0018*/ 	.byte	0x04, 0x17
        /*001a*/ 	.short	(.L_135 - .L_134)
.L_134:
        /*001c*/ 	.word	0x00000000
        /*0020*/ 	.short	0x0002
        /*0022*/ 	.short	0x0010
        /*0024*/ 	.byte	0x00, 0xf5, 0x21, 0x00


	//----- nvinfo : EIATTR_KPARAM_INFO
	.align		4
.L_135:
        /*0028*/ 	.byte	0x04, 0x17
        /*002a*/ 	.short	(.L_137 - .L_136)
.L_136:
        /*002c*/ 	.word	0x00000000
        /*0030*/ 	.short	0x0001
        /*0032*/ 	.short	0x0008
        /*0034*/ 	.byte	0x00, 0xf5, 0x21, 0x00


	//----- nvinfo : EIATTR_KPARAM_INFO
	.align		4
.L_137:
        /*0038*/ 	.byte	0x04, 0x17
        /*003a*/ 	.short	(.L_139 - .L_138)
.L_138:
        /*003c*/ 	.word	0x00000000
        /*0040*/ 	.short	0x0000
        /*0042*/ 	.short	0x0000
        /*0044*/ 	.byte	0x00, 0xf5, 0x21, 0x00


	//----- nvinfo : EIATTR_SPARSE_MMA_MASK
	.align		4
.L_139:
        /*0048*/ 	.byte	0x03, 0x50
        /*004a*/ 	.short	0x0000


	//----- nvinfo : EIATTR_MAXREG_COUNT
	.align		4
        /*004c*/ 	.byte	0x03, 0x1b
        /*004e*/ 	.short	0x00ff


	//----- nvinfo : EIATTR_NUM_BARRIERS
	.align		4
        /*0050*/ 	.byte	0x02, 0x4c
        /*0052*/ 	.byte	0x01
	.zero		1


	//----- nvinfo : EIATTR_MERCURY_ISA_VERSION
	.align		4
        /*0054*/ 	.byte	0x03, 0x5f
        /*0056*/ 	.short	0x0101


	//----- nvinfo : EIATTR_VRC_CTA_INIT_COUNT
	.align		4
        /*0058*/ 	.byte	0x02, 0x4a
	.zero		1
	.zero		1


	//----- nvinfo : EIATTR_EXIT_INSTR_OFFSETS
	.align		4
        /*005c*/ 	.byte	0x04, 0x1c
        /*005e*/ 	.short	(.L_141 - .L_140)


	//   ....[0]....
.L_140:
        /*0060*/ 	.word	0x00000190


	//----- nvinfo : EIATTR_CBANK_PARAM_SIZE
	.align		4
.L_141:
        /*0064*/ 	.byte	0x03, 0x19
        /*0066*/ 	.short	0x001c


	//----- nvinfo : EIATTR_PARAM_CBANK
	.align		4
        /*0068*/ 	.byte	0x04, 0x0a
        /*006a*/ 	.short	(.L_143 - .L_142)
	.align		4
.L_142:
        /*006c*/ 	.word	index@(.nv.constant0._Z11mult_sharedPiS_S_i)
        /*0070*/ 	.short	0x0380
        /*0072*/ 	.short	0x001c


	//----- nvinfo : EIATTR_SW_WAR
	.align		4
.L_143:
        /*0074*/ 	.byte	0x04, 0x36
        /*0076*/ 	.short	(.L_145 - .L_144)
.L_144:
        /*0078*/ 	.word	0x00000008
.L_145:


//--------------------- .nv.info._Z15subtract_sharedPiS_S_i --------------------------
	.section	.nv.info._Z15subtract_sharedPiS_S_i,"",@"SHT_CUDA_INFO"
	.sectionflags	@""
	.align	4


	//----- nvinfo : EIATTR_CUDA_API_VERSION
	.align		4
        /*0000*/ 	.byte	0x04, 0x37
        /*0002*/ 	.short	(.L_147 - .L_146)
.L_146:
        /*0004*/ 	.word	0x00000082


	//----- nvinfo : EIATTR_KPARAM_INFO
	.align		4
.L_147:
        /*0008*/ 	.byte	0x04, 0x17
        /*000a*/ 	.short	(.L_149 - .L_148)
.L_148:
        /*000c*/ 	.word	0x00000000
        /*0010*/ 	.short	0x0003
        /*0012*/ 	.short	0x0018
        /*0014*/ 	.byte	0x00, 0xf0, 0x11, 0x00


	//----- nvinfo : EIATTR_KPARAM_INFO
	.align		4
.L_149:
        /*0018*/ 	.byte	0x04, 0x17
        /*001a*/ 	.short	(.L_151 - .L_150)
.L_150:
        /*001c*/ 	.word	0x00000000
        /*0020*/ 	.short	0x0002
        /*0022*/ 	.short	0x0010
        /*0024*/ 	.byte	0x00, 0xf5, 0x21, 0x00


	//----- nvinfo : EIATTR_KPARAM_INFO
	.align		4
.L_151:
        /*0028*/ 	.byte	0x04, 0x17
        /*002a*/ 	.short	(.L_153 - .L_152)
.L_152:
        /*002c*/ 	.word	0x00000000
        /*0030*/ 	.short	0x0001
        /*0032*/ 	.short	0x0008
        /*0034*/ 	.byte	0x00, 0xf5, 0x21, 0x00


	//----- nvinfo : EIATTR_KPARAM_INFO
	.align		4
.L_153:
        /*0038*/ 	.byte	0x04, 0x17
        /*003a*/ 	.short	(.L_155 - .L_154)
.L_154:
        /*003c*/ 	.word	0x00000000
        /*0040*/ 	.short	0x0000
        /*0042*/ 	.short	0x0000
        /*0044*/ 	.byte	0x00, 0xf5, 0x21, 0x00


	//----- nvinfo : EIATTR_SPARSE_MMA_MASK
	.align		4
.L_155:
        /*0048*/ 	.byte	0x03, 0x50
        /*004a*/ 	.short	0x0000


	//----- nvinfo : EIATTR_MAXREG_COUNT
	.align		4
        /*004c*/ 	.byte	0x03, 0x1b
        /*004e*/ 	.short	0x00ff


	//----- nvinfo : EIATTR_NUM_BARRIERS
	.align		4
        /*0050*/ 	.byte	0x02, 0x4c
        /*0052*/ 	.byte	0x01
	.zero		1


	//----- nvinfo : EIATTR_MERCURY_ISA_VERSION
	.align		4
        /*0054*/ 	.byte	0x03, 0x5f
        /*0056*/ 	.short	0x0101


	//----- nvinfo : EIATTR_VRC_CTA_INIT_COUNT
	.align		4
        /*0058*/ 	.byte	0x02, 0x4a
	.zero		1
	.zero		1


	//----- nvinfo : EIATTR_EXIT_INSTR_OFFSETS
	.align		4
        /*005c*/ 	.byte	0x04, 0x1c
        /*005e*/ 	.short	(.L_157 - .L_156)


	//   ....[0]....
.L_156:
        /*0060*/ 	.word	0x00000190


	//----- nvinfo : EIATTR_CBANK_PARAM_SIZE
	.align		4
.L_157:
        /*0064*/ 	.byte	0x03, 0x19
        /*0066*/ 	.short	0x001c


	//----- nvinfo : EIATTR_PARAM_CBANK
	.align		4
        /*0068*/ 	.byte	0x04, 0x0a
        /*006a*/ 	.short	(.L_159 - .L_158)
	.align		4
.L_158:
        /*006c*/ 	.word	index@(.nv.constant0._Z15subtract_sharedPiS_S_i)
        /*0070*/ 	.short	0x0380
        /*0072*/ 	.short	0x001c


	//----- nvinfo : EIATTR_SW_WAR
	.align		4
.L_159:
        /*0074*/ 	.byte	0x04, 0x36
        /*0076*/ 	.short	(.L_161 - .L_160)
.L_160:
        /*0078*/ 	.word	0x00000008
.L_161:


//--------------------- .nv.info._Z10add_sharedPiS_S_i --------------------------
	.section	.nv.info._Z10add_sharedPiS_S_i,"",@"SHT_CUDA_INFO"
	.sectionflags	@""
	.align	4


	//----- nvinfo : EIATTR_CUDA_API_VERSION
	.align		4
        /*0000*/ 	.byte	0x04, 0x37
        /*0002*/ 	.short	(.L_163 - .L_162)
.L_162:
        /*0004*/ 	.word	0x00000082


	//----- nvinfo : EIATTR_KPARAM_INFO
	.align		4
.L_163:
        /*0008*/ 	.byte	0x04, 0x17
        /*000a*/ 	.short	(.L_165 - .L_164)
.L_164:
        /*000c*/ 	.word	0x00000000
        /*0010*/ 	.short	0x0003
        /*0012*/ 	.short	0x0018
        /*0014*/ 	.byte	0x00, 0xf0, 0x11, 0x00


	//----- nvinfo : EIATTR_KPARAM_INFO
	.align		4
.L_165:
        /*0018*/ 	.byte	0x04, 0x17
        /*001a*/ 	.short	(.L_167 - .L_166)
.L_166:
        /*001c*/ 	.word	0x00000000
        /*0020*/ 	.short	0x0002
        /*0022*/ 	.short	0x0010
        /*0024*/ 	.byte	0x00, 0xf5, 0x21, 0x00


	//----- nvinfo : EIATTR_KPARAM_INFO
	.align		4
.L_167:
        /*0028*/ 	.byte	0x04, 0x17
        /*002a*/ 	.short	(.L_169 - .L_168)
.L_168:
        /*002c*/ 	.word	0x00000000
        /*0030*/ 	.short	0x0001
        /*0032*/ 	.short	0x0008
        /*0034*/ 	.byte	0x00, 0xf5, 0x21, 0x00


	//----- nvinfo : EIATTR_KPARAM_INFO
	.align		4
.L_169:
        /*0038*/ 	.byte	0x04, 0x17
        /*003a*/ 	.short	(.L_171 - .L_170)
.L_170:
        /*003c*/ 	.word	0x00000000
        /*0040*/ 	.short	0x0000
        /*0042*/ 	.short	0x0000
        /*0044*/ 	.byte	0x00, 0xf5, 0x21, 0x00


	//----- nvinfo : EIATTR_SPARSE_MMA_MASK
	.align		4
.L_171:
        /*0048*/ 	.byte	0x03, 0x50
        /*004a*/ 	.short	0x0000


	//----- nvinfo : EIATTR_MAXREG_COUNT
	.align		4
        /*004c*/ 	.byte	0x03, 0x1b
        /*004e*/ 	.short	0x00ff


	//----- nvinfo : EIATTR_NUM_BARRIERS
	.align		4
        /*0050*/ 	.byte	0x02, 0x4c
        /*0052*/ 	.byte	0x01
	.zero		1


	//----- nvinfo : EIATTR_MERCURY_ISA_VERSION
	.align		4
        /*0054*/ 	.byte	0x03, 0x5f
        /*0056*/ 	.short	0x0101


	//----- nvinfo : EIATTR_VRC_CTA_INIT_COUNT
	.align		4
        /*0058*/ 	.byte	0x02, 0x4a
	.zero		1
	.zero		1


	//----- nvinfo : EIATTR_EXIT_INSTR_OFFSETS
	.align		4
        /*005c*/ 	.byte	0x04, 0x1c
        /*005e*/ 	.short	(.L_173 - .L_172)


	//   ....[0]....
.L_172:
        /*0060*/ 	.word	0x00000190


	//----- nvinfo : EIATTR_CBANK_PARAM_SIZE
	.align		4
.L_173:
        /*0064*/ 	.byte	0x03, 0x19
        /*0066*/ 	.short	0x001c


	//----- nvinfo : EIATTR_PARAM_CBANK
	.align		4
        /*0068*/ 	.byte	0x04, 0x0a
        /*006a*/ 	.short	(.L_175 - .L_174)
	.align		4
.L_174:
        /*006c*/ 	.word	index@(.nv.constant0._Z10add_sharedPiS_S_i)
        /*0070*/ 	.short	0x0380
        /*0072*/ 	.short	0x001c


	//----- nvinfo : EIATTR_SW_WAR
	.align		4
.L_175:
        /*0074*/ 	.byte	0x04, 0x36
        /*0076*/ 	.short	(.L_177 - .L_176)
.L_176:
        /*0078*/ 	.word	0x00000008
.L_177:


//--------------------- .nv.callgraph             --------------------------
	.section	.nv.callgraph,"",@"SHT_CUDA_CALLGRAPH"
	.align	4
	.sectionentsize	8
	.align		4
        /*0000*/ 	.word	0x00000000
	.align		4
        /*0004*/ 	.word	0xffffffff
	.align		4
        /*0008*/ 	.word	0x00000000
	.align		4
        /*000c*/ 	.word	0xfffffffe
	.align		4
        /*0010*/ 	.word	0x00000000
	.align		4
        /*0014*/ 	.word	0xfffffffd
	.align		4
        /*0018*/ 	.word	0x00000000
	.align		4
        /*001c*/ 	.word	0xfffffffc


//--------------------- .text._Z9mod_constPiS_S_i --------------------------
	.section	.text._Z9mod_constPiS_S_i,"ax",@progbits
	.align	128
        .global         _Z9mod_constPiS_S_i
        .type           _Z9mod_constPiS_S_i,@function
        .size           _Z9mod_constPiS_S_i,(.L_x_10 - _Z9mod_constPiS_S_i)
        .other          _Z9mod_constPiS_S_i,@"STO_CUDA_ENTRY STV_DEFAULT"
_Z9mod_constPiS_S_i:
.text._Z9mod_constPiS_S_i:
[----:B------:R-:W-:Y:S01]  /*0000*/  LDC R1, c[0x0][0x37c] ;  /* 0x0000df00ff017b82 */ /* 0x000fe20000000800 */
[----:B------:R-:W0:Y:S07]  /*0010*/  S2R R3, SR_TID.X ;  /* 0x0000000000037919 */ /* 0x000e2e0000002100 */
[----:B------:R-:W0:Y:S01]  /*0020*/  S2UR UR4, SR_CTAID.X ;  /* 0x00000000000479c3 */ /* 0x000e220000002500 */
[----:B------:R-:W1:Y:S07]  /*0030*/  LDCU UR5, c[0x0][0x398] ;  /* 0x00007300ff0577ac */ /* 0x000e6e0008000800 */
[----:B------:R-:W0:Y:S02]  /*0040*/  LDC R0, c[0x0][0x360] ;  /* 0x0000d800ff007b82 */ /* 0x000e240000000800 */
[----:B0-----:R-:W-:-:S05]  /*0050*/  IMAD R0, R0, UR4, R3 ;  /* 0x0000000400007c24 */ /* 0x001fca000f8e0203 */
[----:B-1----:R-:W-:-:S13]  /*0060*/  ISETP.GE.AND P0, PT, R0, UR5, PT ;  /* 0x0000000500007c0c */ /* 0x002fda000bf06270 */
[----:B------:R-:W-:Y:S05]  /*0070*/  @P0 EXIT ;  /* 0x000000000000094d */ /* 0x000fea0003800000 */
[----:B------:R-:W0:Y:S01]  /*0080*/  LDC.64 R2, c[0x0][0x388] ;  /* 0x0000e200ff027b82 */ /* 0x000e220000000a00 */
[----:B------:R-:W1:Y:S07]  /*0090*/  LDCU.64 UR4, c[0x0][0x358] ;  /* 0x00006b00ff0477ac */ /* 0x000e6e0008000a00 */
[----:B------:R-:W2:Y:S01]  /*00a0*/  LDC.64 R4, c[0x0][0x380] ;  /* 0x0000e000ff047b82 */ /* 0x000ea20000000a00 */
[----:B0-----:R-:W-:-:S06]  /*00b0*/  IMAD.WIDE R2, R0, 0x4, R2 ;  /* 0x0000000400027825 */ /* 0x001fcc00078e0202 */
[----:B-1----:R-:W3:Y:S01]  /*00c0*/  LDG.E R2, desc[UR4][R2.64] ;  /* 0x0000000402027981 */ /* 0x002ee2000c1e1900 */
[----:B--2---:R-:W-:-:S05]  /*00d0*/  IMAD.WIDE R4, R0, 0x4, R4 ;  /* 0x0000000400047825 */ /* 0x004fca00078e0204 */
[----:B------:R0:W2:Y:S01]  /*00e0*/  LDG.E R8, desc[UR4][R4.64] ;  /* 0x0000000404087981 */ /* 0x0000a2000c1e1900 */
[-C--:B---3--:R-:W-:Y:S02]  /*00f0*/  IABS R10, R2.reuse ;  /* 0x00000002000a7213 */ /* 0x088fe40000000000 */
[----:B0-----:R-:W-:Y:S02]  /*0100*/  IABS R5, R2 ;  /* 0x0000000200057213 */ /* 0x001fe40000000000 */
[----:B------:R-:W0:Y:S01]  /*0110*/  I2F.RP R9, R10 ;  /* 0x0000000a00097306 */ /* 0x000e220000209400 */
[----:B--2---:R-:W-:Y:S02]  /*0120*/  IABS R4, R8 ;  /* 0x0000000800047213 */ /* 0x004fe40000000000 */
[----:B------:R-:W-:-:S05]  /*0130*/  ISETP.GE.AND P2, PT, R8, RZ, PT ;  /* 0x000000ff0800720c */ /* 0x000fca0003f46270 */
[----:B0-----:R-:W0:Y:S02]  /*0140*/  MUFU.RCP R9, R9 ;  /* 0x0000000900097308 */ /* 0x001e240000001000 */
[----:B0-----:R-:W-:-:S06]  /*0150*/  VIADD R6, R9, 0xffffffe ;  /* 0x0ffffffe09067836 */ /* 0x001fcc0000000000 */
[----:B------:R0:W1:Y:S02]  /*0160*/  F2I.FTZ.U32.TRUNC.NTZ R7, R6 ;  /* 0x0000000600077305 */ /* 0x000064000021f000 */
[----:B0-----:R-:W-:Y:S01]  /*0170*/  IMAD.MOV.U32 R6, RZ, RZ, RZ ;  /* 0x000000ffff067224 */ /* 0x001fe200078e00ff */
[----:B-1----:R-:W-:-:S05]  /*0180*/  IADD3 R3, PT, PT, RZ, -R7, RZ ;  /* 0x80000007ff037210 */ /* 0x002fca0007ffe0ff */
[----:B------:R-:W-:-:S04]  /*0190*/  IMAD R3, R3, R10, RZ ;  /* 0x0000000a03037224 */ /* 0x000fc800078e02ff */
[----:B------:R-:W-:Y:S01]  /*01a0*/  IMAD.HI.U32 R7, R7, R3, R6 ;  /* 0x0000000307077227 */ /* 0x000fe200078e0006 */
[----:B------:R-:W-:-:S05]  /*01b0*/  IADD3 R3, PT, PT, RZ, -R5, RZ ;  /* 0x80000005ff037210 */ /* 0x000fca0007ffe0ff */
[----:B------:R-:W-:-:S04]  /*01c0*/  IMAD.HI.U32 R7, R7, R4, RZ ;  /* 0x0000000407077227 */ /* 0x000fc800078e00ff */
[----:B------:R-:W-:Y:S02]  /*01d0*/  IMAD R7, R7, R3, R4 ;  /* 0x0000000307077224 */ /* 0x000fe400078e0204 */
[----:B------:R-:W0:Y:S03]  /*01e0*/  LDC.64 R4, c[0x0][0x390] ;  /* 0x0000e400ff047b82 */ /* 0x000e260000000a00 */
[----:B------:R-:W-:-:S13]  /*01f0*/  ISETP.GT.U32.AND P0, PT, R10, R7, PT ;  /* 0x000000070a00720c */ /* 0x000fda0003f04070 */
[----:B------:R-:W-:Y:S01]  /*0200*/  @!P0 IMAD.IADD R7, R7, 0x1, -R10 ;  /* 0x0000000107078824 */ /* 0x000fe200078e0a0a */
[----:B------:R-:W-:-:S04]  /*0210*/  ISETP.NE.AND P0, PT, R2, RZ, PT ;  /* 0x000000ff0200720c */ /* 0x000fc80003f05270 */
[----:B------:R-:W-:Y:S01]  /*0220*/  ISETP.GT.U32.AND P1, PT, R10, R7, PT ;  /* 0x000000070a00720c */ /* 0x000fe20003f24070 */
[----:B0-----:R-:W-:-:S12]  /*0230*/  IMAD.WIDE R4, R0, 0x4, R4 ;  /* 0x0000000400047825 */ /* 0x001fd800078e0204 */
[----:B------:R-:W-:-:S05]  /*0240*/  @!P1 IADD3 R7, PT, PT, R7, -R10, RZ ;  /* 0x8000000a07079210 */ /* 0x000fca0007ffe0ff */
[----:B------:R-:W-:Y:S01]  /*0250*/  @!P2 IMAD.MOV R7, RZ, RZ, -R7 ;  /* 0x000000ffff07a224 */ /* 0x000fe200078e0a07 */
[----:B------:R-:W-:-:S05]  /*0260*/  @!P0 LOP3.LUT R7, RZ, R2, RZ, 0x33, !PT ;  /* 0x00000002ff078212 */ /* 0x000fca00078e33ff */
[----:B------:R-:W-:Y:S01]  /*0270*/  STG.E desc[UR4][R4.64], R7 ;  /* 0x0000000704007986 */ /* 0x000fe2000c101904 */
[----:B------:R-:W-:Y:S05]  /*0280*/  EXIT ;  /* 0x000000000000794d */ /* 0x000fea0003800000 */
.L_x_0:
[----:B------:R-:W-:-:S00]  /*0290*/  BRA `(.L_x_0) ;  /* 0xfffffffc00fc7947 */ /* 0x000fc0000383ffff */
[----:B------:R-:W-:-:S00]  /*02a0*/  NOP ;  /* 0x0000000000007918 */ /* 0x000fc00000000000 */
        /* <DEDUP_REMOVED lines=13> */
.L_x_10:


//--------------------- .text._Z10mult_constPiS_S_i --------------------------
	.section	.text._Z10mult_constPiS_S_i,"ax",@progbits
	.align	128
        .global         _Z10mult_constPiS_S_i
        .type           _Z10mult_constPiS_S_i,@function
        .size           _Z10mult_constPiS_S_i,(.L_x_11 - _Z10mult_constPiS_S_i)
        .other          _Z10mult_constPiS_S_i,@"STO_CUDA_ENTRY STV_DEFAULT"
_Z10mult_constPiS_S_i:
.text._Z10mult_constPiS_S_i:
        /* <DEDUP_REMOVED lines=10> */
[----:B------:R-:W2:Y:S08]  /*00a0*/  LDC.64 R4, c[0x0][0x388] ;  /* 0x0000e200ff047b82 */ /* 0x000eb00000000a00 */
[----:B------:R-:W3:Y:S01]  /*00b0*/  LDC.64 R6, c[0x0][0x390] ;  /* 0x0000e400ff067b82 */ /* 0x000ee20000000a00 */
[----:B0-----:R-:W-:-:S06]  /*00c0*/  IMAD.WIDE R2, R9, 0x4, R2 ;  /* 0x0000000409027825 */ /* 0x001fcc00078e0202 */
[----:B-1----:R-:W4:Y:S01]  /*00d0*/  LDG.E R2, desc[UR4][R2.64] ;  /* 0x0000000402027981 */ /* 0x002f22000c1e1900 */
[----:B--2---:R-:W-:-:S06]  /*00e0*/  IMAD.WIDE R4, R9, 0x4, R4 ;  /* 0x0000000409047825 */ /* 0x004fcc00078e0204 */
[----:B------:R-:W4:Y:S01]  /*00f0*/  LDG.E R5, desc[UR4][R4.64] ;  /* 0x0000000404057981 */ /* 0x000f22000c1e1900 */
[----:B---3--:R-:W-:-:S04]  /*0100*/  IMAD.WIDE R6, R9, 0x4, R6 ;  /* 0x0000000409067825 */ /* 0x008fc800078e0206 */
[----:B----4-:R-:W-:-:S05]  /*0110*/  IMAD R9, R2, R5, RZ ;  /* 0x0000000502097224 */ /* 0x010fca00078e02ff */
[----:B------:R-:W-:Y:S01]  /*0120*/  STG.E desc[UR4][R6.64], R9 ;  /* 0x0000000906007986 */ /* 0x000fe2000c101904 */
[----:B------:R-:W-:Y:S05]  /*0130*/  EXIT ;  /* 0x000000000000794d */ /* 0x000fea0003800000 */
.L_x_1:
        /* <DEDUP_REMOVED lines=12> */
.L_x_11:


//--------------------- .text._Z14subtract_constPiS_S_i --------------------------
	.section	.text._Z14subtract_constPiS_S_i,"ax",@progbits
	.align	128
        .global         _Z14subtract_constPiS_S_i
        .type           _Z14subtract_constPiS_S_i,@function
        .size           _Z14subtract_constPiS_S_i,(.L_x_12 - _Z14subtract_constPiS_S_i)
        .other          _Z14subtract_constPiS_S_i,@"STO_CUDA_ENTRY STV_DEFAULT"
_Z14subtract_constPiS_S_i:
.text._Z14subtract_constPiS_S_i:
        /* <DEDUP_REMOVED lines=16> */
[----:B---3--:R-:W-:Y:S01]  /*0100*/  IMAD.WIDE R6, R9, 0x4, R6 ;  /* 0x0000000409067825 */ /* 0x008fe200078e0206 */
[----:B----4-:R-:W-:-:S05]  /*0110*/  IADD3 R9, PT, PT, R2, -R5, RZ ;  /* 0x8000000502097210 */ /* 0x010fca0007ffe0ff */
[----:B------:R-:W-:Y:S01]  /*0120*/  STG.E desc[UR4][R6.64], R9 ;  /* 0x0000000906007986 */ /* 0x000fe2000c101904 */
[----:B------:R-:W-:Y:S05]  /*0130*/  EXIT ;  /* 0x000000000000794d */ /* 0x000fea0003800000 */
.L_x_2:
        /* <DEDUP_REMOVED lines=12> */
.L_x_12:


//--------------------- .text._Z9add_constPiS_S_i --------------------------
	.section	.text._Z9add_constPiS_S_i,"ax",@progbits
	.align	128
        .global         _Z9add_constPiS_S_i
        .type           _Z9add_constPiS_S_i,@function
        .size           _Z9add_constPiS_S_i,(.L_x_13 - _Z9add_constPiS_S_i)
        .other          _Z9add_constPiS_S_i,@"STO_CUDA_ENTRY STV_DEFAULT"
_Z9add_constPiS_S_i:
.text._Z9add_constPiS_S_i:
        /* <DEDUP_REMOVED lines=17> */
[----:B----4-:R-:W-:-:S05]  /*0110*/  IADD3 R9, PT, PT, R2, R5, RZ ;  /* 0x0000000502097210 */ /* 0x010fca0007ffe0ff */
[----:B------:R-:W-:Y:S01]  /*0120*/  STG.E desc[UR4][R6.64], R9 ;  /* 0x0000000906007986 */ /* 0x000fe2000c101904 */
[----:B------:R-:W-:Y:S05]  /*0130*/  EXIT ;  /* 0x000000000000794d */ /* 0x000fea0003800000 */
.L_x_3:
        /* <DEDUP_REMOVED lines=12> */
.L_x_13:


//--------------------- .text._Z10mod_sharedPiS_S_i --------------------------
	.section	.text._Z10mod_sharedPiS_S_i,"ax",@progbits
	.align	128
        .global         _Z10mod_sharedPiS_S_i
        .type           _Z10mod_sharedPiS_S_i,@function
        .size           _Z10mod_sharedPiS_S_i,(.L_x_14 - _Z10mod_sharedPiS_S_i)
        .other          _Z10mod_sharedPiS_S_i,@"STO_CUDA_ENTRY STV_DEFAULT"
_Z10mod_sharedPiS_S_i:
.text._Z10mod_sharedPiS_S_i:
[----:B------:R-:W-:Y:S01]  /*0000*/  LDC R1, c[0x0][0x37c] ;  /* 0x0000df00ff017b82 */ /* 0x000fe20000000800 */
[----:B------:R-:W0:Y:S07]  /*0010*/  S2R R0, SR_TID.X ;  /* 0x0000000000007919 */ /* 0x000e2e0000002100 */
[----:B------:R-:W0:Y:S01]  /*0020*/  S2UR UR4, SR_CTAID.X ;  /* 0x00000000000479c3 */ /* 0x000e220000002500 */
[----:B------:R-:W1:Y:S01]  /*0030*/  LDCU UR6, c[0x0][0x398] ;  /* 0x00007300ff0677ac */ /* 0x000e620008000800 */
[----:B------:R-:W-:Y:S06]  /*0040*/  BSSY.RECONVERGENT B0, `(.L_x_4) ;  /* 0x0000027000007945 */ /* 0x000fec0003800200 */
[----:B------:R-:W0:Y:S08]  /*0050*/  LDC R3, c[0x0][0x360] ;  /* 0x0000d800ff037b82 */ /* 0x000e300000000800 */
[----:B------:R-:W2:Y:S01]  /*0060*/  S2UR UR5, SR_CgaCtaId ;  /* 0x00000000000579c3 */ /* 0x000ea20000008800 */
[----:B0-----:R-:W-:Y:S01]  /*0070*/  IMAD R3, R3, UR4, R0 ;  /* 0x0000000403037c24 */ /* 0x001fe2000f8e0200 */
[----:B------:R-:W-:-:S04]  /*0080*/  UMOV UR4, 0x400 ;  /* 0x0000040000047882 */ /* 0x000fc80000000000 */
[----:B-1----:R-:W-:Y:S01]  /*0090*/  ISETP.GE.AND P0, PT, R3, UR6, PT ;  /* 0x0000000603007c0c */ /* 0x002fe2000bf06270 */
[----:B------:R-:W0:Y:S01]  /*00a0*/  LDCU.64 UR6, c[0x0][0x358] ;  /* 0x00006b00ff0677ac */ /* 0x000e220008000a00 */
[----:B--2---:R-:W-:-:S06]  /*00b0*/  ULEA UR4, UR5, UR4, 0x18 ;  /* 0x0000000405047291 */ /* 0x004fcc000f8ec0ff */
[----:B------:R-:W-:-:S05]  /*00c0*/  LEA R2, R0, UR4, 0x2 ;  /* 0x0000000400027c11 */ /* 0x000fca000f8e10ff */
[----:B------:R-:W-:Y:S05]  /*00d0*/  @P0 BRA `(.L_x_5) ;  /* 0x0000000000740947 */ /* 0x000fea0003800000 */
[----:B------:R-:W1:Y:S08]  /*00e0*/  LDC.64 R6, c[0x0][0x388] ;  /* 0x0000e200ff067b82 */ /* 0x000e700000000a00 */
[----:B------:R-:W2:Y:S01]  /*00f0*/  LDC.64 R4, c[0x0][0x380] ;  /* 0x0000e000ff047b82 */ /* 0x000ea20000000a00 */
[----:B-1----:R-:W-:-:S06]  /*0100*/  IMAD.WIDE R6, R3, 0x4, R6 ;  /* 0x0000000403067825 */ /* 0x002fcc00078e0206 */
[----:B0-----:R-:W3:Y:S01]  /*0110*/  LDG.E R6, desc[UR6][R6.64] ;  /* 0x0000000606067981 */ /* 0x001ee2000c1e1900 */
[----:B--2---:R-:W-:-:S06]  /*0120*/  IMAD.WIDE R4, R3, 0x4, R4 ;  /* 0x0000000403047825 */ /* 0x004fcc00078e0204 */
[----:B------:R0:W2:Y:S01]  /*0130*/  LDG.E R4, desc[UR6][R4.64] ;  /* 0x0000000604047981 */ /* 0x0000a2000c1e1900 */
[-C--:B---3--:R-:W-:Y:S02]  /*0140*/  IABS R10, R6.reuse ;  /* 0x00000006000a7213 */ /* 0x088fe40000000000 */
[----:B0-----:R-:W-:Y:S02]  /*0150*/  IABS R5, R6 ;  /* 0x0000000600057213 */ /* 0x001fe40000000000 */
[----:B------:R-:W0:Y:S01]  /*0160*/  I2F.RP R3, R10 ;  /* 0x0000000a00037306 */ /* 0x000e220000209400 */
[----:B--2---:R-:W-:Y:S02]  /*0170*/  IABS R12, R4 ;  /* 0x00000004000c7213 */ /* 0x004fe40000000000 */
[----:B------:R-:W-:-:S05]  /*0180*/  ISETP.GE.AND P2, PT, R4, RZ, PT ;  /* 0x000000ff0400720c */ /* 0x000fca0003f46270 */
[----:B0-----:R-:W0:Y:S02]  /*0190*/  MUFU.RCP R3, R3 ;  /* 0x0000000300037308 */ /* 0x001e240000001000 */
[----:B0-----:R-:W-:Y:S01]  /*01a0*/  VIADD R8, R3, 0xffffffe ;  /* 0x0ffffffe03087836 */ /* 0x001fe20000000000 */
[----:B------:R-:W-:-:S05]  /*01b0*/  IADD3 R3, PT, PT, RZ, -R5, RZ ;  /* 0x80000005ff037210 */ /* 0x000fca0007ffe0ff */
[----:B------:R0:W1:Y:S02]  /*01c0*/  F2I.FTZ.U32.TRUNC.NTZ R9, R8 ;  /* 0x0000000800097305 */ /* 0x000064000021f000 */
[----:B0-----:R-:W-:Y:S01]  /*01d0*/  IMAD.MOV.U32 R8, RZ, RZ, RZ ;  /* 0x000000ffff087224 */ /* 0x001fe200078e00ff */
[----:B-1----:R-:W-:-:S05]  /*01e0*/  IADD3 R7, PT, PT, RZ, -R9, RZ ;  /* 0x80000009ff077210 */ /* 0x002fca0007ffe0ff */
[----:B------:R-:W-:-:S04]  /*01f0*/  IMAD R7, R7, R10, RZ ;  /* 0x0000000a07077224 */ /* 0x000fc800078e02ff */
[----:B------:R-:W-:-:S06]  /*0200*/  IMAD.HI.U32 R9, R9, R7, R8 ;  /* 0x0000000709097227 */ /* 0x000fcc00078e0008 */
[----:B------:R-:W-:-:S04]  /*0210*/  IMAD.HI.U32 R9, R9, R12, RZ ;  /* 0x0000000c09097227 */ /* 0x000fc800078e00ff */
[----:B------:R-:W-:-:S05]  /*0220*/  IMAD R9, R9, R3, R12 ;  /* 0x0000000309097224 */ /* 0x000fca00078e020c */
[----:B------:R-:W-:-:S13]  /*0230*/  ISETP.GT.U32.AND P0, PT, R10, R9, PT ;  /* 0x000000090a00720c */ /* 0x000fda0003f04070 */
[----:B------:R-:W-:Y:S01]  /*0240*/  @!P0 IMAD.IADD R9, R9, 0x1, -R10 ;  /* 0x0000000109098824 */ /* 0x000fe200078e0a0a */
[----:B------:R-:W-:-:S04]  /*0250*/  ISETP.NE.AND P0, PT, R6, RZ, PT ;  /* 0x000000ff0600720c */ /* 0x000fc80003f05270 */
[----:B------:R-:W-:-:S13]  /*0260*/  ISETP.GT.U32.AND P1, PT, R10, R9, PT ;  /* 0x000000090a00720c */ /* 0x000fda0003f24070 */
[----:B------:R-:W-:-:S05]  /*0270*/  @!P1 IADD3 R9, PT, PT, R9, -R10, RZ ;  /* 0x8000000a09099210 */ /* 0x000fca0007ffe0ff */
[----:B------:R-:W-:Y:S01]  /*0280*/  @!P2 IMAD.MOV R9, RZ, RZ, -R9 ;  /* 0x000000ffff09a224 */ /* 0x000fe200078e0a09 */
[----:B------:R-:W-:-:S05]  /*0290*/  @!P0 LOP3.LUT R9, RZ, R6, RZ, 0x33, !PT ;  /* 0x00000006ff098212 */ /* 0x000fca00078e33ff */
[----:B------:R1:W-:Y:S02]  /*02a0*/  STS [R2], R9 ;  /* 0x0000000902007388 */ /* 0x0003e40000000800 */
.L_x_5:
[----:B0-----:R-:W-:Y:S05]  /*02b0*/  BSYNC.RECONVERGENT B0 ;  /* 0x0000000000007941 */ /* 0x001fea0003800200 */
.L_x_4:
[----:B------:R-:W-:Y:S08]  /*02c0*/  BAR.SYNC.DEFER_BLOCKING 0x0 ;  /* 0x0000000000007b1d */ /* 0x000ff00000010000 */
[----:B------:R-:W0:Y:S01]  /*02d0*/  LDC.64 R4, c[0x0][0x390] ;  /* 0x0000e400ff047b82 */ /* 0x000e220000000a00 */
[----:B------:R-:W2:Y:S01]  /*02e0*/  LDS R3, [R2] ;  /* 0x0000000002037984 */ /* 0x000ea20000000800 */
[----:B0-----:R-:W-:-:S05]  /*02f0*/  IMAD.WIDE.U32 R4, R0, 0x4, R4 ;  /* 0x0000000400047825 */ /* 0x001fca00078e0004 */
[----:B--2---:R-:W-:Y:S01]  /*0300*/  STG.E desc[UR6][R4.64], R3 ;  /* 0x0000000304007986 */ /* 0x004fe2000c101906 */
[----:B------:R-:W-:Y:S05]  /*0310*/  EXIT ;  /* 0x000000000000794d */ /* 0x000fea0003800000 */
.L_x_6:
        /* <DEDUP_REMOVED lines=14> */
.L_x_14:


//--------------------- .text._Z11mult_sharedPiS_S_i --------------------------
	.section	.text._Z11mult_sharedPiS_S_i,"ax",@progbits
	.align	128
        .global         _Z11mult_sharedPiS_S_i
        .type           _Z11mult_sharedPiS_S_i,@function
        .size           _Z11mult_sharedPiS_S_i,(.L_x_15 - _Z11mult_sharedPiS_S_i)
        .other          _Z11mult_sharedPiS_S_i,@"STO_CUDA_ENTRY STV_DEFAULT"
_Z11mult_sharedPiS_S_i:
.text._Z11mult_sharedPiS_S_i:
[----:B------:R-:W-:Y:S01]  /*0000*/  LDC R1, c[0x0][0x37c] ;  /* 0x0000df00ff017b82 */ /* 0x000fe20000000800 */
[----:B------:R-:W0:Y:S07]  /*0010*/  S2R R8, SR_TID.X ;  /* 0x0000000000087919 */ /* 0x000e2e0000002100 */
[----:B------:R-:W0:Y:S01]  /*0020*/  S2UR UR4, SR_CTAID.X ;  /* 0x00000000000479c3 */ /* 0x000e220000002500 */
[----:B------:R-:W1:Y:S01]  /*0030*/  LDCU UR5, c[0x0][0x398] ;  /* 0x00007300ff0577ac */ /* 0x000e620008000800 */
[----:B------:R-:W2:Y:S06]  /*0040*/  LDCU.64 UR6, c[0x0][0x358] ;  /* 0x00006b00ff0677ac */ /* 0x000eac0008000a00 */
[----:B------:R-:W0:Y:S08]  /*0050*/  LDC R7, c[0x0][0x360] ;  /* 0x0000d800ff077b82 */ /* 0x000e300000000800 */
[----:B------:R-:W3:Y:S08]  /*0060*/  LDC.64 R2, c[0x0][0x380] ;  /* 0x0000e000ff027b82 */ /* 0x000ef00000000a00 */
[----:B------:R-:W4:Y:S01]  /*0070*/  LDC.64 R4, c[0x0][0x388] ;  /* 0x0000e200ff047b82 */ /* 0x000f220000000a00 */
[----:B0-----:R-:W-:-:S05]  /*0080*/  IMAD R7, R7, UR4, R8 ;  /* 0x0000000407077c24 */ /* 0x001fca000f8e0208 */
[----:B-1----:R-:W-:-:S13]  /*0090*/  ISETP.GE.AND P0, PT, R7, UR5, PT ;  /* 0x0000000507007c0c */ /* 0x002fda000bf06270 */
[----:B---3--:R-:W-:-:S04]  /*00a0*/  @!P0 IMAD.WIDE R2, R7, 0x4, R2 ;  /* 0x0000000407028825 */ /* 0x008fc800078e0202 */
[----:B----4-:R-:W-:Y:S02]  /*00b0*/  @!P0 IMAD.WIDE R4, R7, 0x4, R4 ;  /* 0x0000000407048825 */ /* 0x010fe400078e0204 */
[----:B--2---:R-:W2:Y:S01]  /*00c0*/  @!P0 LDG.E R2, desc[UR6][R2.64] ;  /* 0x0000000602028981 */ /* 0x004ea2000c1e1900 */
[----:B------:R-:W0:Y:S03]  /*00d0*/  S2UR UR5, SR_CgaCtaId ;  /* 0x00000000000579c3 */ /* 0x000e260000008800 */
[----:B------:R-:W2:Y:S01]  /*00e0*/  @!P0 LDG.E R5, desc[UR6][R4.64] ;  /* 0x0000000604058981 */ /* 0x000ea2000c1e1900 */
[----:B------:R-:W-:-:S04]  /*00f0*/  UMOV UR4, 0x400 ;  /* 0x0000040000047882 */ /* 0x000fc80000000000 */
[----:B------:R-:W1:Y:S01]  /*0100*/  LDC.64 R6, c[0x0][0x390] ;  /* 0x0000e400ff067b82 */ /* 0x000e620000000a00 */
[----:B0-----:R-:W-:-:S06]  /*0110*/  ULEA UR4, UR5, UR4, 0x18 ;  /* 0x0000000405047291 */ /* 0x001fcc000f8ec0ff */
[----:B------:R-:W-:Y:S01]  /*0120*/  LEA R0, R8, UR4, 0x2 ;  /* 0x0000000408007c11 */ /* 0x000fe2000f8e10ff */
[----:B--2---:R-:W-:Y:S02]  /*0130*/  @!P0 IMAD R9, R2, R5, RZ ;  /* 0x0000000502098224 */ /* 0x004fe400078e02ff */
[----:B-1----:R-:W-:-:S03]  /*0140*/  IMAD.WIDE.U32 R2, R8, 0x4, R6 ;  /* 0x0000000408027825 */ /* 0x002fc600078e0006 */
[----:B------:R-:W-:Y:S01]  /*0150*/  @!P0 STS [R0], R9 ;  /* 0x0000000900008388 */ /* 0x000fe20000000800 */
[----:B------:R-:W-:Y:S06]  /*0160*/  BAR.SYNC.DEFER_BLOCKING 0x0 ;  /* 0x0000000000007b1d */ /* 0x000fec0000010000 */
[----:B------:R-:W0:Y:S04]  /*0170*/  LDS R11, [R0] ;  /* 0x00000000000b7984 */ /* 0x000e280000000800 */
[----:B0-----:R-:W-:Y:S01]  /*0180*/  STG.E desc[UR6][R2.64], R11 ;  /* 0x0000000b02007986 */ /* 0x001fe2000c101906 */
[----:B------:R-:W-:Y:S05]  /*0190*/  EXIT ;  /* 0x000000000000794d */ /* 0x000fea0003800000 */
.L_x_7:
        /* <DEDUP_REMOVED lines=14> */
.L_x_15:


//--------------------- .text._Z15subtract_sharedPiS_S_i --------------------------
	.section	.text._Z15subtract_sharedPiS_S_i,"ax",@progbits
	.align	128
        .global         _Z15subtract_sharedPiS_S_i
        .type           _Z15subtract_sharedPiS_S_i,@function
        .size           _Z15subtract_sharedPiS_S_i,(.L_x_16 - _Z15subtract_sharedPiS_S_i)
        .other          _Z15subtract_sharedPiS_S_i,@"STO_CUDA_ENTRY STV_DEFAULT"
_Z15subtract_sharedPiS_S_i:
.text._Z15subtract_sharedPiS_S_i:
        /* <DEDUP_REMOVED lines=18> */
[----:B------:R-:W-:Y:S02]  /*0120*/  LEA R0, R8, UR4, 0x2 ;  /* 0x0000000408007c11 */ /* 0x000fe4000f8e10ff */
[----:B--2---:R-:W-:Y:S01]  /*0130*/  @!P0 IADD3 R9, PT, PT, R2, -R5, RZ ;  /* 0x8000000502098210 */ /* 0x004fe20007ffe0ff */
[----:B-1----:R-:W-:-:S04]  /*0140*/  IMAD.WIDE.U32 R2, R8, 0x4, R6 ;  /* 0x0000000408027825 */ /* 0x002fc800078e0006 */
[----:B------:R-:W-:Y:S01]  /*0150*/  @!P0 STS [R0], R9 ;  /* 0x0000000900008388 */ /* 0x000fe20000000800 */
[----:B------:R-:W-:Y:S06]  /*0160*/  BAR.SYNC.DEFER_BLOCKING 0x0 ;  /* 0x0000000000007b1d */ /* 0x000fec0000010000 */
[----:B------:R-:W0:Y:S04]  /*0170*/  LDS R11, [R0] ;  /* 0x00000000000b7984 */ /* 0x000e280000000800 */
[----:B0-----:R-:W-:Y:S01]  /*0180*/  STG.E desc[UR6][R2.64], R11 ;  /* 0x0000000b02007986 */ /* 0x001fe2000c101906 */
[----:B------:R-:W-:Y:S05]  /*0190*/  EXIT ;  /* 0x000000000000794d */ /* 0x000fea0003800000 */
.L_x_8:
        /* <DEDUP_REMOVED lines=14> */
.L_x_16:


//--------------------- .text._Z10add_sharedPiS_S_i --------------------------
	.section	.text._Z10add_sharedPiS_S_i,"ax",@progbits
	.align	128
        .global         _Z10add_sharedPiS_S_i
        .type           _Z10add_sharedPiS_S_i,@function
        .size           _Z10add_sharedPiS_S_i,(.L_x_17 - _Z10add_sharedPiS_S_i)
        .other          _Z10add_sharedPiS_S_i,@"STO_CUDA_ENTRY STV_DEFAULT"
_Z10add_sharedPiS_S_i:
.text._Z10add_sharedPiS_S_i:
        /* <DEDUP_REMOVED lines=19> */
[----:B--2---:R-:W-:Y:S01]  /*0130*/  @!P0 IADD3 R9, PT, PT, R2, R5, RZ ;  /* 0x0000000502098210 */ /* 0x004fe20007ffe0ff */
[----:B-1----:R-:W-:-:S04]  /*0140*/  IMAD.WIDE.U32 R2, R8, 0x4, R6 ;  /* 0x0000000408027825 */ /* 0x002fc800078e0006 */
[----:B------:R-:W-:Y:S01]  /*0150*/  @!P0 STS [R0], R9 ;  /* 0x0000000900008388 */ /* 0x000fe20000000800 */
[----:B------:R-:W-:Y:S06]  /*0160*/  BAR.SYNC.DEFER_BLOCKING 0x0 ;  /* 0x0000000000007b1d */ /* 0x000fec0000010000 */
[----:B------:R-:W0:Y:S04]  /*0170*/  LDS R11, [R0] ;  /* 0x00000000000b7984 */ /* 0x000e280000000800 */
[----:B0-----:R-:W-:Y:S01]  /*0180*/  STG.E desc[UR6][R2.64], R11 ;  /* 0x0000000b02007986 */ /* 0x001fe2000c101906 */
[----:B------:R-:W-:Y:S05]  /*0190*/  EXIT ;  /* 0x000000000000794d */ /* 0x000fea0003800000 */
.L_x_9:
        /* <DEDUP_REMOVED lines=14> */
.L_x_17:


//--------------------- .nv.shared._Z9mod_constPiS_S_i --------------------------
	.section	.nv.shared._Z9mod_constPiS_S_i,"aw",@nobits
	.sectionflags	@""
	.align	16
	.zero		1024


//--------------------- .nv.shared.reserved.0     --------------------------
	.section	.nv.shared.reserved.0,"aw",@nobits
	.weak		__nv_reservedSMEM_offset_0_alias
	.size		__nv_reservedSMEM_offset_0_alias, 0, 64
	.other		__nv_reservedSMEM_offset_0_alias,@"STO_CUDA_RESERVED_SHARED STV_DEFAULT"
__nv_reservedSMEM_offset_0_alias:
	.zero		0
	.zero		64


//--------------------- .nv.shared._Z10mult_constPiS_S_i --------------------------
	.section	.nv.shared._Z10mult_constPiS_S_i,"aw",@nobits
	.sectionflags	@""
	.align	16
	.zero		1024


//--------------------- .nv.shared._Z14subtract_constPiS_S_i --------------------------
	.section	.nv.shared._Z14subtract_constPiS_S_i,"aw",@nobits
	.sectionflags	@""
	.align	16
	.zero		1024


//--------------------- .nv.shared._Z9add_constPiS_S_i --------------------------
	.section	.nv.shared._Z9add_constPiS_S_i,"aw",@nobits
	.sectionflags	@""
	.align	16
	.zero		1024


//--------------------- .nv.shared._Z10mod_sharedPiS_S_i --------------------------
	.section	.nv.shared._Z10mod_sharedPiS_S_i,"aw",@nobits
	.sectionflags	@""
	.align	16
	.zero		1024


//--------------------- .nv.shared._Z11mult_sharedPiS_S_i --------------------------
	.section	.nv.shared._Z11mult_sharedPiS_S_i,"aw",@nobits
	.sectionflags	@""
	.align	16
	.zero		1024


//--------------------- .nv.shared._Z15subtract_sharedPiS_S_i --------------------------
	.section	.nv.shared._Z15subtract_sharedPiS_S_i,"aw",@nobits
	.sectionflags	@""
	.align	16
	.zero		1024


//--------------------- .nv.shared._Z10add_sharedPiS_S_i --------------------------
	.section	.nv.shared._Z10add_sharedPiS_S_i,"aw",@nobits
	.sectionflags	@""
	.align	16
	.zero		1024


//--------------------- .nv.constant0._Z9mod_constPiS_S_i --------------------------
	.section	.nv.constant0._Z9mod_constPiS_S_i,"a",@progbits
	.sectionflags	@""
	.align	4
.nv.constant0._Z9mod_constPiS_S_i:
	.zero		924


//--------------------- .nv.constant0._Z10mult_constPiS_S_i --------------------------
	.section	.nv.constant0._Z10mult_constPiS_S_i,"a",@progbits
	.sectionflags	@""
	.align	4
.nv.constant0._Z10mult_constPiS_S_i:
	.zero		924


//--------------------- .nv.constant0._Z14subtract_constPiS_S_i --------------------------
	.section	.nv.constant0._Z14subtract_constPiS_S_i,"a",@progbits
	.sectionflags	@""
	.align	4
.nv.constant0._Z14subtract_constPiS_S_i:
	.zero		924


//--------------------- .nv.constant0._Z9add_constPiS_S_i --------------------------
	.section	.nv.constant0._Z9add_constPiS_S_i,"a",@progbits
	.sectionflags	@""
	.align	4
.nv.constant0._Z9add_constPiS_S_i:
	.zero		924


//--------------------- .nv.constant0._Z10mod_sharedPiS_S_i --------------------------
	.section	.nv.constant0._Z10mod_sharedPiS_S_i,"a",@progbits
	.sectionflags	@""
	.align	4
.nv.constant0._Z10mod_sharedPiS_S_i:
	.zero		924


//--------------------- .nv.constant0._Z11mult_sharedPiS_S_i --------------------------
	.section	.nv.constant0._Z11mult_sharedPiS_S_i,"a",@progbits
	.sectionflags	@""
	.align	4
.nv.constant0._Z11mult_sharedPiS_S_i:
	.zero		924


//--------------------- .nv.constant0._Z15subtract_sharedPiS_S_i --------------------------
	.section	.nv.constant0._Z15subtract_sharedPiS_S_i,"a",@progbits
	.sectionflags	@""
	.align	4
.nv.constant0._Z15subtract_sharedPiS_S_i:
	.zero		924


//--------------------- .nv.constant0._Z10add_sharedPiS_S_i --------------------------
	.section	.nv.constant0._Z10add_sharedPiS_S_i,"a",@progbits
	.sectionflags	@""
	.align	4
.nv.constant0._Z10add_sharedPiS_S_i:
	.zero		924


//--------------------- SYMBOLS --------------------------

	.type		.nv.reservedSmem.offset0,@object
	.size		.nv.reservedSmem.offset0,0x4
	.type		.nv.reservedSmem.cap,@object
	.size		.nv.reservedSmem.cap,0x4
